//
// Generated by NVIDIA NVVM Compiler
//
// Compiler Build ID: CL-36424714
// Cuda compilation tools, release 13.0, V13.0.88
// Based on NVVM 20.0.0
//

.version 9.0
.target sm_100
.address_size 64

	// .globl	_Z12gpu_isfinitePfS_i

.visible .entry _Z12gpu_isfinitePfS_i(
	.param .u64 .ptr .align 1 _Z12gpu_isfinitePfS_i_param_0,
	.param .u64 .ptr .align 1 _Z12gpu_isfinitePfS_i_param_1,
	.param .u32 _Z12gpu_isfinitePfS_i_param_2
)
{
	.reg .pred 	%p<3>;
	.reg .b32 	%r<5>;
	.reg .b32 	%f<4>;
	.reg .b64 	%rd<10>;

	ld.param.u64 	%rd2, [_Z12gpu_isfinitePfS_i_param_0];
	ld.param.u64 	%rd3, [_Z12gpu_isfinitePfS_i_param_1];
	ld.param.s32 	%rd4, [_Z12gpu_isfinitePfS_i_param_2];
	mov.u32 	%r1, %ctaid.x;
	mov.u32 	%r2, %ntid.x;
	mov.u32 	%r3, %tid.x;
	mad.lo.s32 	%r4, %r1, %r2, %r3;
	cvt.u64.u32 	%rd1, %r4;
	setp.ge.s64 	%p1, %rd1, %rd4;
	@%p1 bra 	$L__BB0_2;
	cvta.to.global.u64 	%rd5, %rd2;
	cvta.to.global.u64 	%rd6, %rd3;
	shl.b64 	%rd7, %rd1, 2;
	add.s64 	%rd8, %rd5, %rd7;
	ld.global.f32 	%f1, [%rd8];
	abs.f32 	%f2, %f1;
	setp.ne.f32 	%p2, %f2, 0f7F800000;
	selp.f32 	%f3, 0f3F800000, 0f00000000, %p2;
	add.s64 	%rd9, %rd6, %rd7;
	st.global.f32 	[%rd9], %f3;
$L__BB0_2:
	ret;

}
	// .globl	_Z9gpu_isinfPfS_i
.visible .entry _Z9gpu_isinfPfS_i(
	.param .u64 .ptr .align 1 _Z9gpu_isinfPfS_i_param_0,
	.param .u64 .ptr .align 1 _Z9gpu_isinfPfS_i_param_1,
	.param .u32 _Z9gpu_isinfPfS_i_param_2
)
{
	.reg .pred 	%p<3>;
	.reg .b32 	%r<5>;
	.reg .b32 	%f<4>;
	.reg .b64 	%rd<10>;

	ld.param.u64 	%rd2, [_Z9gpu_isinfPfS_i_param_0];
	ld.param.u64 	%rd3, [_Z9gpu_isinfPfS_i_param_1];
	ld.param.s32 	%rd4, [_Z9gpu_isinfPfS_i_param_2];
	mov.u32 	%r1, %ctaid.x;
	mov.u32 	%r2, %ntid.x;
	mov.u32 	%r3, %tid.x;
	mad.lo.s32 	%r4, %r1, %r2, %r3;
	cvt.u64.u32 	%rd1, %r4;
	setp.ge.s64 	%p1, %rd1, %rd4;
	@%p1 bra 	$L__BB1_2;
	cvta.to.global.u64 	%rd5, %rd2;
	cvta.to.global.u64 	%rd6, %rd3;
	shl.b64 	%rd7, %rd1, 2;
	add.s64 	%rd8, %rd5, %rd7;
	ld.global.f32 	%f1, [%rd8];
	abs.f32 	%f2, %f1;
	setp.eq.f32 	%p2, %f2, 0f7F800000;
	selp.f32 	%f3, 0f3F800000, 0f00000000, %p2;
	add.s64 	%rd9, %rd6, %rd7;
	st.global.f32 	[%rd9], %f3;
$L__BB1_2:
	ret;

}
	// .globl	_Z9gpu_isnanPfS_i
.visible .entry _Z9gpu_isnanPfS_i(
	.param .u64 .ptr .align 1 _Z9gpu_isnanPfS_i_param_0,
	.param .u64 .ptr .align 1 _Z9gpu_isnanPfS_i_param_1,
	.param .u32 _Z9gpu_isnanPfS_i_param_2
)
{
	.reg .pred 	%p<3>;
	.reg .b32 	%r<5>;
	.reg .b32 	%f<4>;
	.reg .b64 	%rd<10>;

	ld.param.u64 	%rd2, [_Z9gpu_isnanPfS_i_param_0];
	ld.param.u64 	%rd3, [_Z9gpu_isnanPfS_i_param_1];
	ld.param.s32 	%rd4, [_Z9gpu_isnanPfS_i_param_2];
	mov.u32 	%r1, %ctaid.x;
	mov.u32 	%r2, %ntid.x;
	mov.u32 	%r3, %tid.x;
	mad.lo.s32 	%r4, %r1, %r2, %r3;
	cvt.u64.u32 	%rd1, %r4;
	setp.ge.s64 	%p1, %rd1, %rd4;
	@%p1 bra 	$L__BB2_2;
	cvta.to.global.u64 	%rd5, %rd2;
	cvta.to.global.u64 	%rd6, %rd3;
	shl.b64 	%rd7, %rd1, 2;
	add.s64 	%rd8, %rd5, %rd7;
	ld.global.f32 	%f1, [%rd8];
	abs.f32 	%f2, %f1;
	setp.nan.f32 	%p2, %f2, %f2;
	selp.f32 	%f3, 0f3F800000, 0f00000000, %p2;
	add.s64 	%rd9, %rd6, %rd7;
	st.global.f32 	[%rd9], %f3;
$L__BB2_2:
	ret;

}
	// .globl	_Z12gpu_isneginfPfS_i
.visible .entry _Z12gpu_isneginfPfS_i(
	.param .u64 .ptr .align 1 _Z12gpu_isneginfPfS_i_param_0,
	.param .u64 .ptr .align 1 _Z12gpu_isneginfPfS_i_param_1,
	.param .u32 _Z12gpu_isneginfPfS_i_param_2
)
{
	.reg .pred 	%p<4>;
	.reg .b32 	%r<5>;
	.reg .b32 	%f<5>;
	.reg .b64 	%rd<10>;

	ld.param.u64 	%rd2, [_Z12gpu_isneginfPfS_i_param_0];
	ld.param.u64 	%rd3, [_Z12gpu_isneginfPfS_i_param_1];
	ld.param.s32 	%rd4, [_Z12gpu_isneginfPfS_i_param_2];
	mov.u32 	%r1, %ctaid.x;
	mov.u32 	%r2, %ntid.x;
	mov.u32 	%r3, %tid.x;
	mad.lo.s32 	%r4, %r1, %r2, %r3;
	cvt.u64.u32 	%rd1, %r4;
	setp.ge.s64 	%p1, %rd1, %rd4;
	@%p1 bra 	$L__BB3_2;
	cvta.to.global.u64 	%rd5, %rd3;
	cvta.to.global.u64 	%rd6, %rd2;
	shl.b64 	%rd7, %rd1, 2;
	add.s64 	%rd8, %rd6, %rd7;
	ld.global.f32 	%f1, [%rd8];
	abs.f32 	%f2, %f1;
	setp.neu.f32 	%p2, %f2, 0f7F800000;
	setp.lt.f32 	%p3, %f1, 0f00000000;
	selp.f32 	%f3, 0f3F800000, 0f00000000, %p3;
	selp.f32 	%f4, 0f00000000, %f3, %p2;
	add.s64 	%rd9, %rd5, %rd7;
	st.global.f32 	[%rd9], %f4;
$L__BB3_2:
	ret;

}
	// .globl	_Z12gpu_isposinfPfS_i
.visible .entry _Z12gpu_isposinfPfS_i(
	.param .u64 .ptr .align 1 _Z12gpu_isposinfPfS_i_param_0,
	.param .u64 .ptr .align 1 _Z12gpu_isposinfPfS_i_param_1,
	.param .u32 _Z12gpu_isposinfPfS_i_param_2
)
{
	.reg .pred 	%p<4>;
	.reg .b32 	%r<5>;
	.reg .b32 	%f<5>;
	.reg .b64 	%rd<10>;

	ld.param.u64 	%rd2, [_Z12gpu_isposinfPfS_i_param_0];
	ld.param.u64 	%rd3, [_Z12gpu_isposinfPfS_i_param_1];
	ld.param.s32 	%rd4, [_Z12gpu_isposinfPfS_i_param_2];
	mov.u32 	%r1, %ctaid.x;
	mov.u32 	%r2, %ntid.x;
	mov.u32 	%r3, %tid.x;
	mad.lo.s32 	%r4, %r1, %r2, %r3;
	cvt.u64.u32 	%rd1, %r4;
	setp.ge.s64 	%p1, %rd1, %rd4;
	@%p1 bra 	$L__BB4_2;
	cvta.to.global.u64 	%rd5, %rd3;
	cvta.to.global.u64 	%rd6, %rd2;
	shl.b64 	%rd7, %rd1, 2;
	add.s64 	%rd8, %rd6, %rd7;
	ld.global.f32 	%f1, [%rd8];
	abs.f32 	%f2, %f1;
	setp.neu.f32 	%p2, %f2, 0f7F800000;
	setp.gt.f32 	%p3, %f1, 0f00000000;
	selp.f32 	%f3, 0f3F800000, 0f00000000, %p3;
	selp.f32 	%f4, 0f00000000, %f3, %p2;
	add.s64 	%rd9, %rd5, %rd7;
	st.global.f32 	[%rd9], %f4;
$L__BB4_2:
	ret;

}
	// .globl	_Z12glogical_andPfS_S_i
.visible .entry _Z12glogical_andPfS_S_i(
	.param .u64 .ptr .align 1 _Z12glogical_andPfS_S_i_param_0,
	.param .u64 .ptr .align 1 _Z12glogical_andPfS_S_i_param_1,
	.param .u64 .ptr .align 1 _Z12glogical_andPfS_S_i_param_2,
	.param .u32 _Z12glogical_andPfS_S_i_param_3
)
{
	.reg .pred 	%p<5>;
	.reg .b32 	%r<6>;
	.reg .b32 	%f<4>;
	.reg .b64 	%rd<13>;

	ld.param.u64 	%rd2, [_Z12glogical_andPfS_S_i_param_0];
	ld.param.u64 	%rd3, [_Z12glogical_andPfS_S_i_param_1];
	ld.param.u64 	%rd4, [_Z12glogical_andPfS_S_i_param_2];
	ld.param.s32 	%rd5, [_Z12glogical_andPfS_S_i_param_3];
	mov.u32 	%r1, %ctaid.x;
	mov.u32 	%r2, %ntid.x;
	mov.u32 	%r3, %tid.x;
	mad.lo.s32 	%r4, %r1, %r2, %r3;
	cvt.u64.u32 	%rd1, %r4;
	setp.ge.s64 	%p1, %rd1, %rd5;
	@%p1 bra 	$L__BB5_2;
	cvta.to.global.u64 	%rd6, %rd2;
	cvta.to.global.u64 	%rd7, %rd3;
	cvta.to.global.u64 	%rd8, %rd4;
	shl.b64 	%rd9, %rd1, 2;
	add.s64 	%rd10, %rd6, %rd9;
	ld.global.f32 	%f1, [%rd10];
	setp.neu.f32 	%p2, %f1, 0f00000000;
	add.s64 	%rd11, %rd7, %rd9;
	ld.global.f32 	%f2, [%rd11];
	setp.neu.f32 	%p3, %f2, 0f00000000;
	and.pred  	%p4, %p2, %p3;
	selp.u32 	%r5, 1, 0, %p4;
	cvt.rn.f32.u32 	%f3, %r5;
	add.s64 	%rd12, %rd8, %rd9;
	st.global.f32 	[%rd12], %f3;
$L__BB5_2:
	ret;

}
	// .globl	_Z11glogical_orPfS_S_i
.visible .entry _Z11glogical_orPfS_S_i(
	.param .u64 .ptr .align 1 _Z11glogical_orPfS_S_i_param_0,
	.param .u64 .ptr .align 1 _Z11glogical_orPfS_S_i_param_1,
	.param .u64 .ptr .align 1 _Z11glogical_orPfS_S_i_param_2,
	.param .u32 _Z11glogical_orPfS_S_i_param_3
)
{
	.reg .pred 	%p<5>;
	.reg .b32 	%r<6>;
	.reg .b32 	%f<4>;
	.reg .b64 	%rd<13>;

	ld.param.u64 	%rd2, [_Z11glogical_orPfS_S_i_param_0];
	ld.param.u64 	%rd3, [_Z11glogical_orPfS_S_i_param_1];
	ld.param.u64 	%rd4, [_Z11glogical_orPfS_S_i_param_2];
	ld.param.s32 	%rd5, [_Z11glogical_orPfS_S_i_param_3];
	mov.u32 	%r1, %ctaid.x;
	mov.u32 	%r2, %ntid.x;
	mov.u32 	%r3, %tid.x;
	mad.lo.s32 	%r4, %r1, %r2, %r3;
	cvt.u64.u32 	%rd1, %r4;
	setp.ge.s64 	%p1, %rd1, %rd5;
	@%p1 bra 	$L__BB6_2;
	cvta.to.global.u64 	%rd6, %rd2;
	cvta.to.global.u64 	%rd7, %rd3;
	cvta.to.global.u64 	%rd8, %rd4;
	shl.b64 	%rd9, %rd1, 2;
	add.s64 	%rd10, %rd6, %rd9;
	ld.global.f32 	%f1, [%rd10];
	setp.neu.f32 	%p2, %f1, 0f00000000;
	add.s64 	%rd11, %rd7, %rd9;
	ld.global.f32 	%f2, [%rd11];
	setp.neu.f32 	%p3, %f2, 0f00000000;
	or.pred  	%p4, %p2, %p3;
	selp.u32 	%r5, 1, 0, %p4;
	cvt.rn.f32.u32 	%f3, %r5;
	add.s64 	%rd12, %rd8, %rd9;
	st.global.f32 	[%rd12], %f3;
$L__BB6_2:
	ret;

}
	// .globl	_Z12glogical_notPfS_i
.visible .entry _Z12glogical_notPfS_i(
	.param .u64 .ptr .align 1 _Z12glogical_notPfS_i_param_0,
	.param .u64 .ptr .align 1 _Z12glogical_notPfS_i_param_1,
	.param .u32 _Z12glogical_notPfS_i_param_2
)
{
	.reg .pred 	%p<3>;
	.reg .b32 	%r<5>;
	.reg .b32 	%f<3>;
	.reg .b64 	%rd<10>;

	ld.param.u64 	%rd2, [_Z12glogical_notPfS_i_param_0];
	ld.param.u64 	%rd3, [_Z12glogical_notPfS_i_param_1];
	ld.param.s32 	%rd4, [_Z12glogical_notPfS_i_param_2];
	mov.u32 	%r1, %ctaid.x;
	mov.u32 	%r2, %ntid.x;
	mov.u32 	%r3, %tid.x;
	mad.lo.s32 	%r4, %r1, %r2, %r3;
	cvt.u64.u32 	%rd1, %r4;
	setp.ge.s64 	%p1, %rd1, %rd4;
	@%p1 bra 	$L__BB7_2;
	cvta.to.global.u64 	%rd5, %rd2;
	cvta.to.global.u64 	%rd6, %rd3;
	shl.b64 	%rd7, %rd1, 2;
	add.s64 	%rd8, %rd5, %rd7;
	ld.global.f32 	%f1, [%rd8];
	setp.eq.f32 	%p2, %f1, 0f00000000;
	selp.f32 	%f2, 0f3F800000, 0f00000000, %p2;
	add.s64 	%rd9, %rd6, %rd7;
	st.global.f32 	[%rd9], %f2;
$L__BB7_2:
	ret;

}
	// .globl	_Z12glogical_xorPfS_S_i
.visible .entry _Z12glogical_xorPfS_S_i(
	.param .u64 .ptr .align 1 _Z12glogical_xorPfS_S_i_param_0,
	.param .u64 .ptr .align 1 _Z12glogical_xorPfS_S_i_param_1,
	.param .u64 .ptr .align 1 _Z12glogical_xorPfS_S_i_param_2,
	.param .u32 _Z12glogical_xorPfS_S_i_param_3
)
{
	.reg .pred 	%p<5>;
	.reg .b32 	%r<6>;
	.reg .b32 	%f<4>;
	.reg .b64 	%rd<13>;

	ld.param.u64 	%rd2, [_Z12glogical_xorPfS_S_i_param_0];
	ld.param.u64 	%rd3, [_Z12glogical_xorPfS_S_i_param_1];
	ld.param.u64 	%rd4, [_Z12glogical_xorPfS_S_i_param_2];
	ld.param.s32 	%rd5, [_Z12glogical_xorPfS_S_i_param_3];
	mov.u32 	%r1, %ctaid.x;
	mov.u32 	%r2, %ntid.x;
	mov.u32 	%r3, %tid.x;
	mad.lo.s32 	%r4, %r1, %r2, %r3;
	cvt.u64.u32 	%rd1, %r4;
	setp.ge.s64 	%p1, %rd1, %rd5;
	@%p1 bra 	$L__BB8_2;
	cvta.to.global.u64 	%rd6, %rd2;
	cvta.to.global.u64 	%rd7, %rd3;
	cvta.to.global.u64 	%rd8, %rd4;
	shl.b64 	%rd9, %rd1, 2;
	add.s64 	%rd10, %rd6, %rd9;
	ld.global.f32 	%f1, [%rd10];
	setp.neu.f32 	%p2, %f1, 0f00000000;
	add.s64 	%rd11, %rd7, %rd9;
	ld.global.f32 	%f2, [%rd11];
	setp.neu.f32 	%p3, %f2, 0f00000000;
	xor.pred  	%p4, %p2, %p3;
	selp.u32 	%r5, 1, 0, %p4;
	cvt.rn.f32.u32 	%f3, %r5;
	add.s64 	%rd12, %rd8, %rd9;
	st.global.f32 	[%rd12], %f3;
$L__BB8_2:
	ret;

}
	// .globl	_Z17glogical_allclosePfS_ffbiRb
.visible .entry _Z17glogical_allclosePfS_ffbiRb(
	.param .u64 .ptr .align 1 _Z17glogical_allclosePfS_ffbiRb_param_0,
	.param .u64 .ptr .align 1 _Z17glogical_allclosePfS_ffbiRb_param_1,
	.param .f32 _Z17glogical_allclosePfS_ffbiRb_param_2,
	.param .f32 _Z17glogical_allclosePfS_ffbiRb_param_3,
	.param .u8 _Z17glogical_allclosePfS_ffbiRb_param_4,
	.param .u32 _Z17glogical_allclosePfS_ffbiRb_param_5,
	.param .u64 .ptr .align 1 _Z17glogical_allclosePfS_ffbiRb_param_6
)
{
	.reg .pred 	%p<4>;
	.reg .b16 	%rs<3>;
	.reg .b32 	%r<5>;
	.reg .b32 	%f<9>;
	.reg .b64 	%rd<12>;

	ld.param.u64 	%rd3, [_Z17glogical_allclosePfS_ffbiRb_param_0];
	ld.param.u64 	%rd4, [_Z17glogical_allclosePfS_ffbiRb_param_1];
	ld.param.f32 	%f1, [_Z17glogical_allclosePfS_ffbiRb_param_2];
	ld.param.f32 	%f2, [_Z17glogical_allclosePfS_ffbiRb_param_3];
	ld.param.s32 	%rd5, [_Z17glogical_allclosePfS_ffbiRb_param_5];
	ld.param.u64 	%rd6, [_Z17glogical_allclosePfS_ffbiRb_param_6];
	cvta.to.global.u64 	%rd1, %rd6;
	mov.u32 	%r1, %ctaid.x;
	mov.u32 	%r2, %ntid.x;
	mov.u32 	%r3, %tid.x;
	mad.lo.s32 	%r4, %r1, %r2, %r3;
	cvt.u64.u32 	%rd2, %r4;
	setp.ge.s64 	%p1, %rd2, %rd5;
	@%p1 bra 	$L__BB9_4;
	ld.global.u8 	%rs1, [%rd1];
	setp.eq.s16 	%p2, %rs1, 0;
	@%p2 bra 	$L__BB9_4;
	cvta.to.global.u64 	%rd7, %rd3;
	shl.b64 	%rd8, %rd2, 2;
	add.s64 	%rd9, %rd7, %rd8;
	ld.global.f32 	%f3, [%rd9];
	cvta.to.global.u64 	%rd10, %rd4;
	add.s64 	%rd11, %rd10, %rd8;
	ld.global.f32 	%f4, [%rd11];
	sub.f32 	%f5, %f3, %f4;
	abs.f32 	%f6, %f5;
	abs.f32 	%f7, %f4;
	fma.rn.f32 	%f8, %f1, %f7, %f2;
	setp.le.f32 	%p3, %f6, %f8;
	@%p3 bra 	$L__BB9_4;
	mov.b16 	%rs2, 0;
	st.global.u8 	[%rd1], %rs2;
$L__BB9_4:
	ret;

}
	// .globl	_Z16glogical_isclosePfS_S_ffbi
.visible .entry _Z16glogical_isclosePfS_S_ffbi(
	.param .u64 .ptr .align 1 _Z16glogical_isclosePfS_S_ffbi_param_0,
	.param .u64 .ptr .align 1 _Z16glogical_isclosePfS_S_ffbi_param_1,
	.param .u64 .ptr .align 1 _Z16glogical_isclosePfS_S_ffbi_param_2,
	.param .f32 _Z16glogical_isclosePfS_S_ffbi_param_3,
	.param .f32 _Z16glogical_isclosePfS_S_ffbi_param_4,
	.param .u8 _Z16glogical_isclosePfS_S_ffbi_param_5,
	.param .u32 _Z16glogical_isclosePfS_S_ffbi_param_6
)
{
	.reg .pred 	%p<3>;
	.reg .b32 	%r<5>;
	.reg .b32 	%f<10>;
	.reg .b64 	%rd<13>;

	ld.param.u64 	%rd2, [_Z16glogical_isclosePfS_S_ffbi_param_0];
	ld.param.u64 	%rd3, [_Z16glogical_isclosePfS_S_ffbi_param_1];
	ld.param.u64 	%rd4, [_Z16glogical_isclosePfS_S_ffbi_param_2];
	ld.param.f32 	%f1, [_Z16glogical_isclosePfS_S_ffbi_param_3];
	ld.param.f32 	%f2, [_Z16glogical_isclosePfS_S_ffbi_param_4];
	ld.param.s32 	%rd5, [_Z16glogical_isclosePfS_S_ffbi_param_6];
	mov.u32 	%r1, %ctaid.x;
	mov.u32 	%r2, %ntid.x;
	mov.u32 	%r3, %tid.x;
	mad.lo.s32 	%r4, %r1, %r2, %r3;
	cvt.u64.u32 	%rd1, %r4;
	setp.ge.s64 	%p1, %rd1, %rd5;
	@%p1 bra 	$L__BB10_2;
	cvta.to.global.u64 	%rd6, %rd2;
	cvta.to.global.u64 	%rd7, %rd3;
	cvta.to.global.u64 	%rd8, %rd4;
	shl.b64 	%rd9, %rd1, 2;
	add.s64 	%rd10, %rd6, %rd9;
	ld.global.f32 	%f3, [%rd10];
	add.s64 	%rd11, %rd7, %rd9;
	ld.global.f32 	%f4, [%rd11];
	sub.f32 	%f5, %f3, %f4;
	abs.f32 	%f6, %f5;
	abs.f32 	%f7, %f4;
	fma.rn.f32 	%f8, %f1, %f7, %f2;
	setp.le.f32 	%p2, %f6, %f8;
	selp.f32 	%f9, 0f3F800000, 0f00000000, %p2;
	add.s64 	%rd12, %rd8, %rd9;
	st.global.f32 	[%rd12], %f9;
$L__BB10_2:
	ret;

}
	// .globl	_Z16glogical_greaterPfS_S_i
.visible .entry _Z16glogical_greaterPfS_S_i(
	.param .u64 .ptr .align 1 _Z16glogical_greaterPfS_S_i_param_0,
	.param .u64 .ptr .align 1 _Z16glogical_greaterPfS_S_i_param_1,
	.param .u64 .ptr .align 1 _Z16glogical_greaterPfS_S_i_param_2,
	.param .u32 _Z16glogical_greaterPfS_S_i_param_3
)
{
	.reg .pred 	%p<3>;
	.reg .b32 	%r<5>;
	.reg .b32 	%f<4>;
	.reg .b64 	%rd<13>;

	ld.param.u64 	%rd2, [_Z16glogical_greaterPfS_S_i_param_0];
	ld.param.u64 	%rd3, [_Z16glogical_greaterPfS_S_i_param_1];
	ld.param.u64 	%rd4, [_Z16glogical_greaterPfS_S_i_param_2];
	ld.param.s32 	%rd5, [_Z16glogical_greaterPfS_S_i_param_3];
	mov.u32 	%r1, %ctaid.x;
	mov.u32 	%r2, %ntid.x;
	mov.u32 	%r3, %tid.x;
	mad.lo.s32 	%r4, %r1, %r2, %r3;
	cvt.u64.u32 	%rd1, %r4;
	setp.ge.s64 	%p1, %rd1, %rd5;
	@%p1 bra 	$L__BB11_2;
	cvta.to.global.u64 	%rd6, %rd2;
	cvta.to.global.u64 	%rd7, %rd3;
	cvta.to.global.u64 	%rd8, %rd4;
	shl.b64 	%rd9, %rd1, 2;
	add.s64 	%rd10, %rd6, %rd9;
	ld.global.f32 	%f1, [%rd10];
	add.s64 	%rd11, %rd7, %rd9;
	ld.global.f32 	%f2, [%rd11];
	setp.gt.f32 	%p2, %f1, %f2;
	selp.f32 	%f3, 0f3F800000, 0f00000000, %p2;
	add.s64 	%rd12, %rd8, %rd9;
	st.global.f32 	[%rd12], %f3;
$L__BB11_2:
	ret;

}
	// .globl	_Z22glogical_greater_equalPfS_S_i
.visible .entry _Z22glogical_greater_equalPfS_S_i(
	.param .u64 .ptr .align 1 _Z22glogical_greater_equalPfS_S_i_param_0,
	.param .u64 .ptr .align 1 _Z22glogical_greater_equalPfS_S_i_param_1,
	.param .u64 .ptr .align 1 _Z22glogical_greater_equalPfS_S_i_param_2,
	.param .u32 _Z22glogical_greater_equalPfS_S_i_param_3
)
{
	.reg .pred 	%p<3>;
	.reg .b32 	%r<5>;
	.reg .b32 	%f<4>;
	.reg .b64 	%rd<13>;

	ld.param.u64 	%rd2, [_Z22glogical_greater_equalPfS_S_i_param_0];
	ld.param.u64 	%rd3, [_Z22glogical_greater_equalPfS_S_i_param_1];
	ld.param.u64 	%rd4, [_Z22glogical_greater_equalPfS_S_i_param_2];
	ld.param.s32 	%rd5, [_Z22glogical_greater_equalPfS_S_i_param_3];
	mov.u32 	%r1, %ctaid.x;
	mov.u32 	%r2, %ntid.x;
	mov.u32 	%r3, %tid.x;
	mad.lo.s32 	%r4, %r1, %r2, %r3;
	cvt.u64.u32 	%rd1, %r4;
	setp.ge.s64 	%p1, %rd1, %rd5;
	@%p1 bra 	$L__BB12_2;
	cvta.to.global.u64 	%rd6, %rd2;
	cvta.to.global.u64 	%rd7, %rd3;
	cvta.to.global.u64 	%rd8, %rd4;
	shl.b64 	%rd9, %rd1, 2;
	add.s64 	%rd10, %rd6, %rd9;
	ld.global.f32 	%f1, [%rd10];
	add.s64 	%rd11, %rd7, %rd9;
	ld.global.f32 	%f2, [%rd11];
	setp.ge.f32 	%p2, %f1, %f2;
	selp.f32 	%f3, 0f3F800000, 0f00000000, %p2;
	add.s64 	%rd12, %rd8, %rd9;
	st.global.f32 	[%rd12], %f3;
$L__BB12_2:
	ret;

}
	// .globl	_Z13glogical_lessPfS_S_i
.visible .entry _Z13glogical_lessPfS_S_i(
	.param .u64 .ptr .align 1 _Z13glogical_lessPfS_S_i_param_0,
	.param .u64 .ptr .align 1 _Z13glogical_lessPfS_S_i_param_1,
	.param .u64 .ptr .align 1 _Z13glogical_lessPfS_S_i_param_2,
	.param .u32 _Z13glogical_lessPfS_S_i_param_3
)
{
	.reg .pred 	%p<3>;
	.reg .b32 	%r<5>;
	.reg .b32 	%f<4>;
	.reg .b64 	%rd<13>;

	ld.param.u64 	%rd2, [_Z13glogical_lessPfS_S_i_param_0];
	ld.param.u64 	%rd3, [_Z13glogical_lessPfS_S_i_param_1];
	ld.param.u64 	%rd4, [_Z13glogical_lessPfS_S_i_param_2];
	ld.param.s32 	%rd5, [_Z13glogical_lessPfS_S_i_param_3];
	mov.u32 	%r1, %ctaid.x;
	mov.u32 	%r2, %ntid.x;
	mov.u32 	%r3, %tid.x;
	mad.lo.s32 	%r4, %r1, %r2, %r3;
	cvt.u64.u32 	%rd1, %r4;
	setp.ge.s64 	%p1, %rd1, %rd5;
	@%p1 bra 	$L__BB13_2;
	cvta.to.global.u64 	%rd6, %rd2;
	cvta.to.global.u64 	%rd7, %rd3;
	cvta.to.global.u64 	%rd8, %rd4;
	shl.b64 	%rd9, %rd1, 2;
	add.s64 	%rd10, %rd6, %rd9;
	ld.global.f32 	%f1, [%rd10];
	add.s64 	%rd11, %rd7, %rd9;
	ld.global.f32 	%f2, [%rd11];
	setp.lt.f32 	%p2, %f1, %f2;
	selp.f32 	%f3, 0f3F800000, 0f00000000, %p2;
	add.s64 	%rd12, %rd8, %rd9;
	st.global.f32 	[%rd12], %f3;
$L__BB13_2:
	ret;

}
	// .globl	_Z19glogical_less_equalPfS_S_i
.visible .entry _Z19glogical_less_equalPfS_S_i(
	.param .u64 .ptr .align 1 _Z19glogical_less_equalPfS_S_i_param_0,
	.param .u64 .ptr .align 1 _Z19glogical_less_equalPfS_S_i_param_1,
	.param .u64 .ptr .align 1 _Z19glogical_less_equalPfS_S_i_param_2,
	.param .u32 _Z19glogical_less_equalPfS_S_i_param_3
)
{
	.reg .pred 	%p<3>;
	.reg .b32 	%r<5>;
	.reg .b32 	%f<4>;
	.reg .b64 	%rd<13>;

	ld.param.u64 	%rd2, [_Z19glogical_less_equalPfS_S_i_param_0];
	ld.param.u64 	%rd3, [_Z19glogical_less_equalPfS_S_i_param_1];
	ld.param.u64 	%rd4, [_Z19glogical_less_equalPfS_S_i_param_2];
	ld.param.s32 	%rd5, [_Z19glogical_less_equalPfS_S_i_param_3];
	mov.u32 	%r1, %ctaid.x;
	mov.u32 	%r2, %ntid.x;
	mov.u32 	%r3, %tid.x;
	mad.lo.s32 	%r4, %r1, %r2, %r3;
	cvt.u64.u32 	%rd1, %r4;
	setp.ge.s64 	%p1, %rd1, %rd5;
	@%p1 bra 	$L__BB14_2;
	cvta.to.global.u64 	%rd6, %rd2;
	cvta.to.global.u64 	%rd7, %rd3;
	cvta.to.global.u64 	%rd8, %rd4;
	shl.b64 	%rd9, %rd1, 2;
	add.s64 	%rd10, %rd6, %rd9;
	ld.global.f32 	%f1, [%rd10];
	add.s64 	%rd11, %rd7, %rd9;
	ld.global.f32 	%f2, [%rd11];
	setp.le.f32 	%p2, %f1, %f2;
	selp.f32 	%f3, 0f3F800000, 0f00000000, %p2;
	add.s64 	%rd12, %rd8, %rd9;
	st.global.f32 	[%rd12], %f3;
$L__BB14_2:
	ret;

}
	// .globl	_Z14glogical_equalPfS_S_i
.visible .entry _Z14glogical_equalPfS_S_i(
	.param .u64 .ptr .align 1 _Z14glogical_equalPfS_S_i_param_0,
	.param .u64 .ptr .align 1 _Z14glogical_equalPfS_S_i_param_1,
	.param .u64 .ptr .align 1 _Z14glogical_equalPfS_S_i_param_2,
	.param .u32 _Z14glogical_equalPfS_S_i_param_3
)
{
	.reg .pred 	%p<3>;
	.reg .b32 	%r<5>;
	.reg .b32 	%f<4>;
	.reg .b64 	%rd<13>;

	ld.param.u64 	%rd2, [_Z14glogical_equalPfS_S_i_param_0];
	ld.param.u64 	%rd3, [_Z14glogical_equalPfS_S_i_param_1];
	ld.param.u64 	%rd4, [_Z14glogical_equalPfS_S_i_param_2];
	ld.param.s32 	%rd5, [_Z14glogical_equalPfS_S_i_param_3];
	mov.u32 	%r1, %ctaid.x;
	mov.u32 	%r2, %ntid.x;
	mov.u32 	%r3, %tid.x;
	mad.lo.s32 	%r4, %r1, %r2, %r3;
	cvt.u64.u32 	%rd1, %r4;
	setp.ge.s64 	%p1, %rd1, %rd5;
	@%p1 bra 	$L__BB15_2;
	cvta.to.global.u64 	%rd6, %rd2;
	cvta.to.global.u64 	%rd7, %rd3;
	cvta.to.global.u64 	%rd8, %rd4;
	shl.b64 	%rd9, %rd1, 2;
	add.s64 	%rd10, %rd6, %rd9;
	ld.global.f32 	%f1, [%rd10];
	add.s64 	%rd11, %rd7, %rd9;
	ld.global.f32 	%f2, [%rd11];
	setp.eq.f32 	%p2, %f1, %f2;
	selp.f32 	%f3, 0f3F800000, 0f00000000, %p2;
	add.s64 	%rd12, %rd8, %rd9;
	st.global.f32 	[%rd12], %f3;
$L__BB15_2:
	ret;

}
	// .globl	_Z18glogical_not_equalPfS_S_i
.visible .entry _Z18glogical_not_equalPfS_S_i(
	.param .u64 .ptr .align 1 _Z18glogical_not_equalPfS_S_i_param_0,
	.param .u64 .ptr .align 1 _Z18glogical_not_equalPfS_S_i_param_1,
	.param .u64 .ptr .align 1 _Z18glogical_not_equalPfS_S_i_param_2,
	.param .u32 _Z18glogical_not_equalPfS_S_i_param_3
)
{
	.reg .pred 	%p<3>;
	.reg .b32 	%r<5>;
	.reg .b32 	%f<4>;
	.reg .b64 	%rd<13>;

	ld.param.u64 	%rd2, [_Z18glogical_not_equalPfS_S_i_param_0];
	ld.param.u64 	%rd3, [_Z18glogical_not_equalPfS_S_i_param_1];
	ld.param.u64 	%rd4, [_Z18glogical_not_equalPfS_S_i_param_2];
	ld.param.s32 	%rd5, [_Z18glogical_not_equalPfS_S_i_param_3];
	mov.u32 	%r1, %ctaid.x;
	mov.u32 	%r2, %ntid.x;
	mov.u32 	%r3, %tid.x;
	mad.lo.s32 	%r4, %r1, %r2, %r3;
	cvt.u64.u32 	%rd1, %r4;
	setp.ge.s64 	%p1, %rd1, %rd5;
	@%p1 bra 	$L__BB16_2;
	cvta.to.global.u64 	%rd6, %rd2;
	cvta.to.global.u64 	%rd7, %rd3;
	cvta.to.global.u64 	%rd8, %rd4;
	shl.b64 	%rd9, %rd1, 2;
	add.s64 	%rd10, %rd6, %rd9;
	ld.global.f32 	%f1, [%rd10];
	add.s64 	%rd11, %rd7, %rd9;
	ld.global.f32 	%f2, [%rd11];
	setp.neu.f32 	%p2, %f1, %f2;
	selp.f32 	%f3, 0f3F800000, 0f00000000, %p2;
	add.s64 	%rd12, %rd8, %rd9;
	st.global.f32 	[%rd12], %f3;
$L__BB16_2:
	ret;

}


// ===== COMPILED SASS (sm_100) =====

	.target	sm_100

	.elftype	@"ET_EXEC"


//--------------------- .note.nv.tkinfo           --------------------------
	.section	.note.nv.tkinfo,"",@"SHT_NOTE"
	.sectionflags	@"SHF_NOTE_NV_TKINFO"
	.tkinfo
        /*0018*/ 	.word	0x00000002
        /*0030*/ 	.string	""
        /*0030*/ 	.string	"ptxas"
        /*0030*/ 	.string	"Cuda compilation tools, release 13.0, V13.0.88"
        /*0030*/ 	.string	"Build cuda_13.0.r13.0/compiler.36424714_0"
        /*0030*/ 	.string	"-arch sm_100 -m 64 "



//--------------------- .note.nv.cuinfo           --------------------------
	.section	.note.nv.cuinfo,"",@"SHT_NOTE"
	.sectionflags	@"SHF_NOTE_NV_CUINFO"
        /*0018*/ 	.short	0x0002
        /*001a*/ 	.short	0x0064
        /*001c*/ 	.short	0x0082
	.zero		2


//--------------------- .nv.info                  --------------------------
	.section	.nv.info,"",@"SHT_CUDA_INFO"
	.align	4


	//----- nvinfo : EIATTR_REGCOUNT
	.align		4
        /*0000*/ 	.byte	0x04, 0x2f
        /*0002*/ 	.short	(.L_1 - .L_0)
	.align		4
.L_0:
        /*0004*/ 	.word	index@(_Z12gpu_isfinitePfS_i)
        /*0008*/ 	.word	0x0000000a


	//----- nvinfo : EIATTR_FRAME_SIZE
	.align		4
.L_1:
        /*000c*/ 	.byte	0x04, 0x11
        /*000e*/ 	.short	(.L_3 - .L_2)
	.align		4
.L_2:
        /*0010*/ 	.word	index@(_Z12gpu_isfinitePfS_i)
        /*0014*/ 	.word	0x00000000


	//----- nvinfo : EIATTR_REGCOUNT
	.align		4
.L_3:
        /*0018*/ 	.byte	0x04, 0x2f
        /*001a*/ 	.short	(.L_5 - .L_4)
	.align		4
.L_4:
        /*001c*/ 	.word	index@(_Z9gpu_isinfPfS_i)
        /*0020*/ 	.word	0x0000000a


	//----- nvinfo : EIATTR_FRAME_SIZE
	.align		4
.L_5:
        /*0024*/ 	.byte	0x04, 0x11
        /*0026*/ 	.short	(.L_7 - .L_6)
	.align		4
.L_6:
        /*0028*/ 	.word	index@(_Z9gpu_isinfPfS_i)
        /*002c*/ 	.word	0x00000000


	//----- nvinfo : EIATTR_REGCOUNT
	.align		4
.L_7:
        /*0030*/ 	.byte	0x04, 0x2f
        /*0032*/ 	.short	(.L_9 - .L_8)
	.align		4
.L_8:
        /*0034*/ 	.word	index@(_Z9gpu_isnanPfS_i)
        /*0038*/ 	.word	0x0000000a


	//----- nvinfo : EIATTR_FRAME_SIZE
	.align		4
.L_9:
        /*003c*/ 	.byte	0x04, 0x11
        /*003e*/ 	.short	(.L_11 - .L_10)
	.align		4
.L_10:
        /*0040*/ 	.word	index@(_Z9gpu_isnanPfS_i)
        /*0044*/ 	.word	0x00000000


	//----- nvinfo : EIATTR_REGCOUNT
	.align		4
.L_11:
        /*0048*/ 	.byte	0x04, 0x2f
        /*004a*/ 	.short	(.L_13 - .L_12)
	.align		4
.L_12:
        /*004c*/ 	.word	index@(_Z12gpu_isneginfPfS_i)
        /*0050*/ 	.word	0x0000000a


	//----- nvinfo : EIATTR_FRAME_SIZE
	.align		4
.L_13:
        /*0054*/ 	.byte	0x04, 0x11
        /*0056*/ 	.short	(.L_15 - .L_14)
	.align		4
.L_14:
        /*0058*/ 	.word	index@(_Z12gpu_isneginfPfS_i)
        /*005c*/ 	.word	0x00000000


	//----- nvinfo : EIATTR_REGCOUNT
	.align		4
.L_15:
        /*0060*/ 	.byte	0x04, 0x2f
        /*0062*/ 	.short	(.L_17 - .L_16)
	.align		4
.L_16:
        /*0064*/ 	.word	index@(_Z12gpu_isposinfPfS_i)
        /*0068*/ 	.word	0x0000000a


	//----- nvinfo : EIATTR_FRAME_SIZE
	.align		4
.L_17:
        /*006c*/ 	.byte	0x04, 0x11
        /*006e*/ 	.short	(.L_19 - .L_18)
	.align		4
.L_18:
        /*0070*/ 	.word	index@(_Z12gpu_isposinfPfS_i)
        /*0074*/ 	.word	0x00000000


	//----- nvinfo : EIATTR_REGCOUNT
	.align		4
.L_19:
        /*0078*/ 	.byte	0x04, 0x2f
        /*007a*/ 	.short	(.L_21 - .L_20)
	.align		4
.L_20:
        /*007c*/ 	.word	index@(_Z12glogical_andPfS_S_i)
        /*0080*/ 	.word	0x0000000c


	//----- nvinfo : EIATTR_FRAME_SIZE
	.align		4
.L_21:
        /*0084*/ 	.byte	0x04, 0x11
        /*0086*/ 	.short	(.L_23 - .L_22)
	.align		4
.L_22:
        /*0088*/ 	.word	index@(_Z12glogical_andPfS_S_i)
        /*008c*/ 	.word	0x00000000


	//----- nvinfo : EIATTR_REGCOUNT
	.align		4
.L_23:
        /*0090*/ 	.byte	0x04, 0x2f
        /*0092*/ 	.short	(.L_25 - .L_24)
	.align		4
.L_24:
        /*0094*/ 	.word	index@(_Z11glogical_orPfS_S_i)
        /*0098*/ 	.word	0x0000000c


	//----- nvinfo : EIATTR_FRAME_SIZE
	.align		4
.L_25:
        /*009c*/ 	.byte	0x04, 0x11
        /*009e*/ 	.short	(.L_27 - .L_26)
	.align		4
.L_26:
        /*00a0*/ 	.word	index@(_Z11glogical_orPfS_S_i)
        /*00a4*/ 	.word	0x00000000


	//----- nvinfo : EIATTR_REGCOUNT
	.align		4
.L_27:
        /*00a8*/ 	.byte	0x04, 0x2f
        /*00aa*/ 	.short	(.L_29 - .L_28)
	.align		4
.L_28:
        /*00ac*/ 	.word	index@(_Z12glogical_notPfS_i)
        /*00b0*/ 	.word	0x0000000a


	//----- nvinfo : EIATTR_FRAME_SIZE
	.align		4
.L_29:
        /*00b4*/ 	.byte	0x04, 0x11
        /*00b6*/ 	.short	(.L_31 - .L_30)
	.align		4
.L_30:
        /*00b8*/ 	.word	index@(_Z12glogical_notPfS_i)
        /*00bc*/ 	.word	0x00000000


	//----- nvinfo : EIATTR_REGCOUNT
	.align		4
.L_31:
        /*00c0*/ 	.byte	0x04, 0x2f
        /*00c2*/ 	.short	(.L_33 - .L_32)
	.align		4
.L_32:
        /*00c4*/ 	.word	index@(_Z12glogical_xorPfS_S_i)
        /*00c8*/ 	.word	0x0000000c


	//----- nvinfo : EIATTR_FRAME_SIZE
	.align		4
.L_33:
        /*00cc*/ 	.byte	0x04, 0x11
        /*00ce*/ 	.short	(.L_35 - .L_34)
	.align		4
.L_34:
        /*00d0*/ 	.word	index@(_Z12glogical_xorPfS_S_i)
        /*00d4*/ 	.word	0x00000000


	//----- nvinfo : EIATTR_REGCOUNT
	.align		4
.L_35:
        /*00d8*/ 	.byte	0x04, 0x2f
        /*00da*/ 	.short	(.L_37 - .L_36)
	.align		4
.L_36:
        /*00dc*/ 	.word	index@(_Z17glogical_allclosePfS_ffbiRb)
        /*00e0*/ 	.word	0x0000000c


	//----- nvinfo : EIATTR_FRAME_SIZE
	.align		4
.L_37:
        /*00e4*/ 	.byte	0x04, 0x11
        /*00e6*/ 	.short	(.L_39 - .L_38)
	.align		4
.L_38:
        /*00e8*/ 	.word	index@(_Z17glogical_allclosePfS_ffbiRb)
        /*00ec*/ 	.word	0x00000000


	//----- nvinfo : EIATTR_REGCOUNT
	.align		4
.L_39:
        /*00f0*/ 	.byte	0x04, 0x2f
        /*00f2*/ 	.short	(.L_41 - .L_40)
	.align		4
.L_40:
        /*00f4*/ 	.word	index@(_Z16glogical_isclosePfS_S_ffbi)
        /*00f8*/ 	.word	0x00000010


	//----- nvinfo : EIATTR_FRAME_SIZE
	.align		4
.L_41:
        /*00fc*/ 	.byte	0x04, 0x11
        /*00fe*/ 	.short	(.L_43 - .L_42)
	.align		4
.L_42:
        /*0100*/ 	.word	index@(_Z16glogical_isclosePfS_S_ffbi)
        /*0104*/ 	.word	0x00000000


	//----- nvinfo : EIATTR_REGCOUNT
	.align		4
.L_43:
        /*0108*/ 	.byte	0x04, 0x2f
        /*010a*/ 	.short	(.L_45 - .L_44)
	.align		4
.L_44:
        /*010c*/ 	.word	index@(_Z16glogical_greaterPfS_S_i)
        /*0110*/ 	.word	0x0000000c


	//----- nvinfo : EIATTR_FRAME_SIZE
	.align		4
.L_45:
        /*0114*/ 	.byte	0x04, 0x11
        /*0116*/ 	.short	(.L_47 - .L_46)
	.align		4
.L_46:
        /*0118*/ 	.word	index@(_Z16glogical_greaterPfS_S_i)
        /*011c*/ 	.word	0x00000000


	//----- nvinfo : EIATTR_REGCOUNT
	.align		4
.L_47:
        /*0120*/ 	.byte	0x04, 0x2f
        /*0122*/ 	.short	(.L_49 - .L_48)
	.align		4
.L_48:
        /*0124*/ 	.word	index@(_Z22glogical_greater_equalPfS_S_i)
        /*0128*/ 	.word	0x0000000c


	//----- nvinfo : EIATTR_FRAME_SIZE
	.align		4
.L_49:
        /*012c*/ 	.byte	0x04, 0x11
        /*012e*/ 	.short	(.L_51 - .L_50)
	.align		4
.L_50:
        /*0130*/ 	.word	index@(_Z22glogical_greater_equalPfS_S_i)
        /*0134*/ 	.word	0x00000000


	//----- nvinfo : EIATTR_REGCOUNT
	.align		4
.L_51:
        /*0138*/ 	.byte	0x04, 0x2f
        /*013a*/ 	.short	(.L_53 - .L_52)
	.align		4
.L_52:
        /*013c*/ 	.word	index@(_Z13glogical_lessPfS_S_i)
        /*0140*/ 	.word	0x0000000c


	//----- nvinfo : EIATTR_FRAME_SIZE
	.align		4
.L_53:
        /*0144*/ 	.byte	0x04, 0x11
        /*0146*/ 	.short	(.L_55 - .L_54)
	.align		4
.L_54:
        /*0148*/ 	.word	index@(_Z13glogical_lessPfS_S_i)
        /*014c*/ 	.word	0x00000000


	//----- nvinfo : EIATTR_REGCOUNT
	.align		4
.L_55:
        /*0150*/ 	.byte	0x04, 0x2f
        /*0152*/ 	.short	(.L_57 - .L_56)
	.align		4
.L_56:
        /*0154*/ 	.word	index@(_Z19glogical_less_equalPfS_S_i)
        /*0158*/ 	.word	0x0000000c


	//----- nvinfo : EIATTR_FRAME_SIZE
	.align		4
.L_57:
        /*015c*/ 	.byte	0x04, 0x11
        /*015e*/ 	.short	(.L_59 - .L_58)
	.align		4
.L_58:
        /*0160*/ 	.word	index@(_Z19glogical_less_equalPfS_S_i)
        /*0164*/ 	.word	0x00000000


	//----- nvinfo : EIATTR_REGCOUNT
	.align		4
.L_59:
        /*0168*/ 	.byte	0x04, 0x2f
        /*016a*/ 	.short	(.L_61 - .L_60)
	.align		4
.L_60:
        /*016c*/ 	.word	index@(_Z14glogical_equalPfS_S_i)
        /*0170*/ 	.word	0x0000000c


	//----- nvinfo : EIATTR_FRAME_SIZE
	.align		4
.L_61:
        /*0174*/ 	.byte	0x04, 0x11
        /*0176*/ 	.short	(.L_63 - .L_62)
	.align		4
.L_62:
        /*0178*/ 	.word	index@(_Z14glogical_equalPfS_S_i)
        /*017c*/ 	.word	0x00000000


	//----- nvinfo : EIATTR_REGCOUNT
	.align		4
.L_63:
        /*0180*/ 	.byte	0x04, 0x2f
        /*0182*/ 	.short	(.L_65 - .L_64)
	.align		4
.L_64:
        /*0184*/ 	.word	index@(_Z18glogical_not_equalPfS_S_i)
        /*0188*/ 	.word	0x0000000c


	//----- nvinfo : EIATTR_FRAME_SIZE
	.align		4
.L_65:
        /*018c*/ 	.byte	0x04, 0x11
        /*018e*/ 	.short	(.L_67 - .L_66)
	.align		4
.L_66:
        /*0190*/ 	.word	index@(_Z18glogical_not_equalPfS_S_i)
        /*0194*/ 	.word	0x00000000


	//----- nvinfo : EIATTR_MIN_STACK_SIZE
	.align		4
.L_67:
        /*0198*/ 	.byte	0x04, 0x12
        /*019a*/ 	.short	(.L_69 - .L_68)
	.align		4
.L_68:
        /*019c*/ 	.word	index@(_Z18glogical_not_equalPfS_S_i)
        /*01a0*/ 	.word	0x00000000


	//----- nvinfo : EIATTR_MIN_STACK_SIZE
	.align		4
.L_69:
        /*01a4*/ 	.byte	0x04, 0x12
        /*01a6*/ 	.short	(.L_71 - .L_70)
	.align		4
.L_70:
        /*01a8*/ 	.word	index@(_Z14glogical_equalPfS_S_i)
        /*01ac*/ 	.word	0x00000000


	//----- nvinfo : EIATTR_MIN_STACK_SIZE
	.align		4
.L_71:
        /*01b0*/ 	.byte	0x04, 0x12
        /*01b2*/ 	.short	(.L_73 - .L_72)
	.align		4
.L_72:
        /*01b4*/ 	.word	index@(_Z19glogical_less_equalPfS_S_i)
        /*01b8*/ 	.word	0x00000000


	//----- nvinfo : EIATTR_MIN_STACK_SIZE
	.align		4
.L_73:
        /*01bc*/ 	.byte	0x04, 0x12
        /*01be*/ 	.short	(.L_75 - .L_74)
	.align		4
.L_74:
        /*01c0*/ 	.word	index@(_Z13glogical_lessPfS_S_i)
        /*01c4*/ 	.word	0x00000000


	//----- nvinfo : EIATTR_MIN_STACK_SIZE
	.align		4
.L_75:
        /*01c8*/ 	.byte	0x04, 0x12
        /*01ca*/ 	.short	(.L_77 - .L_76)
	.align		4
.L_76:
        /*01cc*/ 	.word	index@(_Z22glogical_greater_equalPfS_S_i)
        /*01d0*/ 	.word	0x00000000


	//----- nvinfo : EIATTR_MIN_STACK_SIZE
	.align		4
.L_77:
        /*01d4*/ 	.byte	0x04, 0x12
        /*01d6*/ 	.short	(.L_79 - .L_78)
	.align		4
.L_78:
        /*01d8*/ 	.word	index@(_Z16glogical_greaterPfS_S_i)
        /*01dc*/ 	.word	0x00000000


	//----- nvinfo : EIATTR_MIN_STACK_SIZE
	.align		4
.L_79:
        /*01e0*/ 	.byte	0x04, 0x12
        /*01e2*/ 	.short	(.L_81 - .L_80)
	.align		4
.L_80:
        /*01e4*/ 	.word	index@(_Z16glogical_isclosePfS_S_ffbi)
        /*01e8*/ 	.word	0x00000000


	//----- nvinfo : EIATTR_MIN_STACK_SIZE
	.align		4
.L_81:
        /*01ec*/ 	.byte	0x04, 0x12
        /*01ee*/ 	.short	(.L_83 - .L_82)
	.align		4
.L_82:
        /*01f0*/ 	.word	index@(_Z17glogical_allclosePfS_ffbiRb)
        /*01f4*/ 	.word	0x00000000


	//----- nvinfo : EIATTR_MIN_STACK_SIZE
	.align		4
.L_83:
        /*01f8*/ 	.byte	0x04, 0x12
        /*01fa*/ 	.short	(.L_85 - .L_84)
	.align		4
.L_84:
        /*01fc*/ 	.word	index@(_Z12glogical_xorPfS_S_i)
        /*0200*/ 	.word	0x00000000


	//----- nvinfo : EIATTR_MIN_STACK_SIZE
	.align		4
.L_85:
        /*0204*/ 	.byte	0x04, 0x12
        /*0206*/ 	.short	(.L_87 - .L_86)
	.align		4
.L_86:
        /*0208*/ 	.word	index@(_Z12glogical_notPfS_i)
        /*020c*/ 	.word	0x00000000


	//----- nvinfo : EIATTR_MIN_STACK_SIZE
	.align		4
.L_87:
        /*0210*/ 	.byte	0x04, 0x12
        /*0212*/ 	.short	(.L_89 - .L_88)
	.align		4
.L_88:
        /*0214*/ 	.word	index@(_Z11glogical_orPfS_S_i)
        /*0218*/ 	.word	0x00000000


	//----- nvinfo : EIATTR_MIN_STACK_SIZE
	.align		4
.L_89:
        /*021c*/ 	.byte	0x04, 0x12
        /*021e*/ 	.short	(.L_91 - .L_90)
	.align		4
.L_90:
        /*0220*/ 	.word	index@(_Z12glogical_andPfS_S_i)
        /*0224*/ 	.word	0x00000000


	//----- nvinfo : EIATTR_MIN_STACK_SIZE
	.align		4
.L_91:
        /*0228*/ 	.byte	0x04, 0x12
        /*022a*/ 	.short	(.L_93 - .L_92)
	.align		4
.L_92:
        /*022c*/ 	.word	index@(_Z12gpu_isposinfPfS_i)
        /*0230*/ 	.word	0x00000000


	//----- nvinfo : EIATTR_MIN_STACK_SIZE
	.align		4
.L_93:
        /*0234*/ 	.byte	0x04, 0x12
        /*0236*/ 	.short	(.L_95 - .L_94)
	.align		4
.L_94:
        /*0238*/ 	.word	index@(_Z12gpu_isneginfPfS_i)
        /*023c*/ 	.word	0x00000000


	//----- nvinfo : EIATTR_MIN_STACK_SIZE
	.align		4
.L_95:
        /*0240*/ 	.byte	0x04, 0x12
        /*0242*/ 	.short	(.L_97 - .L_96)
	.align		4
.L_96:
        /*0244*/ 	.word	index@(_Z9gpu_isnanPfS_i)
        /*0248*/ 	.word	0x00000000


	//----- nvinfo : EIATTR_MIN_STACK_SIZE
	.align		4
.L_97:
        /*024c*/ 	.byte	0x04, 0x12
        /*024e*/ 	.short	(.L_99 - .L_98)
	.align		4
.L_98:
        /*0250*/ 	.word	index@(_Z9gpu_isinfPfS_i)
        /*0254*/ 	.word	0x00000000


	//----- nvinfo : EIATTR_MIN_STACK_SIZE
	.align		4
.L_99:
        /*0258*/ 	.byte	0x04, 0x12
        /*025a*/ 	.short	(.L_101 - .L_100)
	.align		4
.L_100:
        /*025c*/ 	.word	index@(_Z12gpu_isfinitePfS_i)
        /*0260*/ 	.word	0x00000000
.L_101:


//--------------------- .nv.compat                --------------------------
	.section	.nv.compat,"",@"SHT_CUDA_COMPAT_INFO"
	.align	4
        /*0000*/ 	.byte	0x02, 0x09, 0x00, 0x00, 0x02, 0x02, 0x01, 0x00, 0x02, 0x05, 0x05, 0x00, 0x03, 0x07, 0x01, 0x01
        /*0010*/ 	.byte	0x02, 0x03, 0x00, 0x00, 0x02, 0x06, 0x01, 0x00, 0x04, 0x0b, 0x08, 0x00, 0x01, 0x00, 0x00, 0x00
        /*0020*/ 	.byte	0x00, 0x00, 0x00, 0x00


//--------------------- .nv.info._Z18glogical_not_equalPfS_S_i --------------------------
	.section	.nv.info._Z18glogical_not_equalPfS_S_i,"",@"SHT_CUDA_INFO"
	.sectionflags	@""
	.align	4


	//----- nvinfo : EIATTR_CUDA_API_VERSION
	.align		4
        /*0000*/ 	.byte	0x04, 0x37
        /*0002*/ 	.short	(.L_103 - .L_102)
.L_102:
        /*0004*/ 	.word	0x00000082


	//----- nvinfo : EIATTR_KPARAM_INFO
	.align		4
.L_103:
        /*0008*/ 	.byte	0x04, 0x17
        /*000a*/ 	.short	(.L_105 - .L_104)
.L_104:
        /*000c*/ 	.word	0x00000000
        /*0010*/ 	.short	0x0003
        /*0012*/ 	.short	0x0018
        /*0014*/ 	.byte	0x00, 0xf0, 0x11, 0x00


	//----- nvinfo : EIATTR_KPARAM_INFO
	.align		4
.L_105:
        /*0018*/ 	.byte	0x04, 0x17
        /*001a*/ 	.short	(.L_107 - .L_106)
.L_106:
        /*001c*/ 	.word	0x00000000
        /*0020*/ 	.short	0x0002
        /*0022*/ 	.short	0x0010
        /*0024*/ 	.byte	0x00, 0xf5, 0x21, 0x00


	//----- nvinfo : EIATTR_KPARAM_INFO
	.align		4
.L_107:
        /*0028*/ 	.byte	0x04, 0x17
        /*002a*/ 	.short	(.L_109 - .L_108)
.L_108:
        /*002c*/ 	.word	0x00000000
        /*0030*/ 	.short	0x0001
        /*0032*/ 	.short	0x0008
        /*0034*/ 	.byte	0x00, 0xf5, 0x21, 0x00


	//----- nvinfo : EIATTR_KPARAM_INFO
	.align		4
.L_109:
        /*0038*/ 	.byte	0x04, 0x17
        /*003a*/ 	.short	(.L_111 - .L_110)
.L_110:
        /*003c*/ 	.word	0x00000000
        /*0040*/ 	.short	0x0000
        /*0042*/ 	.short	0x0000
        /*0044*/ 	.byte	0x00, 0xf5, 0x21, 0x00


	//----- nvinfo : EIATTR_SPARSE_MMA_MASK
	.align		4
.L_111:
        /*0048*/ 	.byte	0x03, 0x50
        /*004a*/ 	.short	0x0000


	//----- nvinfo : EIATTR_MAXREG_COUNT
	.align		4
        /*004c*/ 	.byte	0x03, 0x1b
        /*004e*/ 	.short	0x00ff


	//----- nvinfo : EIATTR_MERCURY_ISA_VERSION
	.align		4
        /*0050*/ 	.byte	0x03, 0x5f
        /*0052*/ 	.short	0x0101


	//----- nvinfo : EIATTR_VRC_CTA_INIT_COUNT
	.align		4
        /*0054*/ 	.byte	0x02, 0x4a
	.zero		1
	.zero		1


	//----- nvinfo : EIATTR_EXIT_INSTR_OFFSETS
	.align		4
        /*0058*/ 	.byte	0x04, 0x1c
        /*005a*/ 	.short	(.L_113 - .L_112)


	//   ....[0]....
.L_112:
        /*005c*/ 	.word	0x00000090


	//   ....[1]....
        /*0060*/ 	.word	0x00000190


	//----- nvinfo : EIATTR_CBANK_PARAM_SIZE
	.align		4
.L_113:
        /*0064*/ 	.byte	0x03, 0x19
        /*0066*/ 	.short	0x001c


	//----- nvinfo : EIATTR_PARAM_CBANK
	.align		4
        /*0068*/ 	.byte	0x04, 0x0a
        /*006a*/ 	.short	(.L_115 - .L_114)
	.align		4
.L_114:
        /*006c*/ 	.word	index@(.nv.constant0._Z18glogical_not_equalPfS_S_i)
        /*0070*/ 	.short	0x0380
        /*0072*/ 	.short	0x001c


	//----- nvinfo : EIATTR_SW_WAR
	.align		4
.L_115:
        /*0074*/ 	.byte	0x04, 0x36
        /*0076*/ 	.short	(.L_117 - .L_116)
.L_116:
        /*0078*/ 	.word	0x00000008
.L_117:


//--------------------- .nv.info._Z14glogical_equalPfS_S_i --------------------------
	.section	.nv.info._Z14glogical_equalPfS_S_i,"",@"SHT_CUDA_INFO"
	.sectionflags	@""
	.align	4


	//----- nvinfo : EIATTR_CUDA_API_VERSION
	.align		4
        /*0000*/ 	.byte	0x04, 0x37
        /*0002*/ 	.short	(.L_119 - .L_118)
.L_118:
        /*0004*/ 	.word	0x00000082


	//----- nvinfo : EIATTR_KPARAM_INFO
	.align		4
.L_119:
        /*0008*/ 	.byte	0x04, 0x17
        /*000a*/ 	.short	(.L_121 - .L_120)
.L_120:
        /*000c*/ 	.word	0x00000000
        /*0010*/ 	.short	0x0003
        /*0012*/ 	.short	0x0018
        /*0014*/ 	.byte	0x00, 0xf0, 0x11, 0x00


	//----- nvinfo : EIATTR_KPARAM_INFO
	.align		4
.L_121:
        /*0018*/ 	.byte	0x04, 0x17
        /*001a*/ 	.short	(.L_123 - .L_122)
.L_122:
        /*001c*/ 	.word	0x00000000
        /*0020*/ 	.short	0x0002
        /*0022*/ 	.short	0x0010
        /*0024*/ 	.byte	0x00, 0xf5, 0x21, 0x00


	//----- nvinfo : EIATTR_KPARAM_INFO
	.align		4
.L_123:
        /*0028*/ 	.byte	0x04, 0x17
        /*002a*/ 	.short	(.L_125 - .L_124)
.L_124:
        /*002c*/ 	.word	0x00000000
        /*0030*/ 	.short	0x0001
        /*0032*/ 	.short	0x0008
        /*0034*/ 	.byte	0x00, 0xf5, 0x21, 0x00


	//----- nvinfo : EIATTR_KPARAM_INFO
	.align		4
.L_125:
        /*0038*/ 	.byte	0x04, 0x17
        /*003a*/ 	.short	(.L_127 - .L_126)
.L_126:
        /*003c*/ 	.word	0x00000000
        /*0040*/ 	.short	0x0000
        /*0042*/ 	.short	0x0000
        /*0044*/ 	.byte	0x00, 0xf5, 0x21, 0x00


	//----- nvinfo : EIATTR_SPARSE_MMA_MASK
	.align		4
.L_127:
        /*0048*/ 	.byte	0x03, 0x50
        /*004a*/ 	.short	0x0000


	//----- nvinfo : EIATTR_MAXREG_COUNT
	.align		4
        /*004c*/ 	.byte	0x03, 0x1b
        /*004e*/ 	.short	0x00ff


	//----- nvinfo : EIATTR_MERCURY_ISA_VERSION
	.align		4
        /*0050*/ 	.byte	0x03, 0x5f
        /*0052*/ 	.short	0x0101


	//----- nvinfo : EIATTR_VRC_CTA_INIT_COUNT
	.align		4
        /*0054*/ 	.byte	0x02, 0x4a
	.zero		1
	.zero		1


	//----- nvinfo : EIATTR_EXIT_INSTR_OFFSETS
	.align		4
        /*0058*/ 	.byte	0x04, 0x1c
        /*005a*/ 	.short	(.L_129 - .L_128)


	//   ....[0]....
.L_128:
        /*005c*/ 	.word	0x00000090


	//   ....[1]....
        /*0060*/ 	.word	0x00000190


	//----- nvinfo : EIATTR_CBANK_PARAM_SIZE
	.align		4
.L_129:
        /*0064*/ 	.byte	0x03, 0x19
        /*0066*/ 	.short	0x001c


	//----- nvinfo : EIATTR_PARAM_CBANK
	.align		4
        /*0068*/ 	.byte	0x04, 0x0a
        /*006a*/ 	.short	(.L_131 - .L_130)
	.align		4
.L_130:
        /*006c*/ 	.word	index@(.nv.constant0._Z14glogical_equalPfS_S_i)
        /*0070*/ 	.short	0x0380
        /*0072*/ 	.short	0x001c


	//----- nvinfo : EIATTR_SW_WAR
	.align		4
.L_131:
        /*0074*/ 	.byte	0x04, 0x36
        /*0076*/ 	.short	(.L_133 - .L_132)
.L_132:
        /*0078*/ 	.word	0x00000008
.L_133:


//--------------------- .nv.info._Z19glogical_less_equalPfS_S_i --------------------------
	.section	.nv.info._Z19glogical_less_equalPfS_S_i,"",@"SHT_CUDA_INFO"
	.sectionflags	@""
	.align	4


	//----- nvinfo : EIATTR_CUDA_API_VERSION
	.align		4
        /*0000*/ 	.byte	0x04, 0x37
        /*0002*/ 	.short	(.L_135 - .L_134)
.L_134:
        /*0004*/ 	.word	0x00000082


	//----- nvinfo : EIATTR_KPARAM_INFO
	.align		4
.L_135:
        /*0008*/ 	.byte	0x04, 0x17
        /*000a*/ 	.short	(.L_137 - .L_136)
.L_136:
        /*000c*/ 	.word	0x00000000
        /*0010*/ 	.short	0x0003
        /*0012*/ 	.short	0x0018
        /*0014*/ 	.byte	0x00, 0xf0, 0x11, 0x00


	//----- nvinfo : EIATTR_KPARAM_INFO
	.align		4
.L_137:
        /*0018*/ 	.byte	0x04, 0x17
        /*001a*/ 	.short	(.L_139 - .L_138)
.L_138:
        /*001c*/ 	.word	0x00000000
        /*0020*/ 	.short	0x0002
        /*0022*/ 	.short	0x0010
        /*0024*/ 	.byte	0x00, 0xf5, 0x21, 0x00


	//----- nvinfo : EIATTR_KPARAM_INFO
	.align		4
.L_139:
        /*0028*/ 	.byte	0x04, 0x17
        /*002a*/ 	.short	(.L_141 - .L_140)
.L_140:
        /*002c*/ 	.word	0x00000000
        /*0030*/ 	.short	0x0001
        /*0032*/ 	.short	0x0008
        /*0034*/ 	.byte	0x00, 0xf5, 0x21, 0x00


	//----- nvinfo : EIATTR_KPARAM_INFO
	.align		4
.L_141:
        /*0038*/ 	.byte	0x04, 0x17
        /*003a*/ 	.short	(.L_143 - .L_142)
.L_142:
        /*003c*/ 	.word	0x00000000
        /*0040*/ 	.short	0x0000
        /*0042*/ 	.short	0x0000
        /*0044*/ 	.byte	0x00, 0xf5, 0x21, 0x00


	//----- nvinfo : EIATTR_SPARSE_MMA_MASK
	.align		4
.L_143:
        /*0048*/ 	.byte	0x03, 0x50
        /*004a*/ 	.short	0x0000


	//----- nvinfo : EIATTR_MAXREG_COUNT
	.align		4
        /*004c*/ 	.byte	0x03, 0x1b
        /*004e*/ 	.short	0x00ff


	//----- nvinfo : EIATTR_MERCURY_ISA_VERSION
	.align		4
        /*0050*/ 	.byte	0x03, 0x5f
        /*0052*/ 	.short	0x0101


	//----- nvinfo : EIATTR_VRC_CTA_INIT_COUNT
	.align		4
        /*0054*/ 	.byte	0x02, 0x4a
	.zero		1
	.zero		1


	//----- nvinfo : EIATTR_EXIT_INSTR_OFFSETS
	.align		4
        /*0058*/ 	.byte	0x04, 0x1c
        /*005a*/ 	.short	(.L_145 - .L_144)


	//   ....[0]....
.L_144:
        /*005c*/ 	.word	0x00000090


	//   ....[1]....
        /*0060*/ 	.word	0x00000190


	//----- nvinfo : EIATTR_CBANK_PARAM_SIZE
	.align		4
.L_145:
        /*0064*/ 	.byte	0x03, 0x19
        /*0066*/ 	.short	0x001c


	//----- nvinfo : EIATTR_PARAM_CBANK
	.align		4
        /*0068*/ 	.byte	0x04, 0x0a
        /*006a*/ 	.short	(.L_147 - .L_146)
	.align		4
.L_146:
        /*006c*/ 	.word	index@(.nv.constant0._Z19glogical_less_equalPfS_S_i)
        /*0070*/ 	.short	0x0380
        /*0072*/ 	.short	0x001c


	//----- nvinfo : EIATTR_SW_WAR
	.align		4
.L_147:
        /*0074*/ 	.byte	0x04, 0x36
        /*0076*/ 	.short	(.L_149 - .L_148)
.L_148:
        /*0078*/ 	.word	0x00000008
.L_149:


//--------------------- .nv.info._Z13glogical_lessPfS_S_i --------------------------
	.section	.nv.info._Z13glogical_lessPfS_S_i,"",@"SHT_CUDA_INFO"
	.sectionflags	@""
	.align	4


	//----- nvinfo : EIATTR_CUDA_API_VERSION
	.align		4
        /*0000*/ 	.byte	0x04, 0x37
        /*0002*/ 	.short	(.L_151 - .L_150)
.L_150:
        /*0004*/ 	.word	0x00000082


	//----- nvinfo : EIATTR_KPARAM_INFO
	.align		4
.L_151:
        /*0008*/ 	.byte	0x04, 0x17
        /*000a*/ 	.short	(.L_153 - .L_152)
.L_152:
        /*000c*/ 	.word	0x00000000
        /*0010*/ 	.short	0x0003
        /*0012*/ 	.short	0x0018
        /*0014*/ 	.byte	0x00, 0xf0, 0x11, 0x00


	//----- nvinfo : EIATTR_KPARAM_INFO
	.align		4
.L_153:
        /*0018*/ 	.byte	0x04, 0x17
        /*001a*/ 	.short	(.L_155 - .L_154)
.L_154:
        /*001c*/ 	.word	0x00000000
        /*0020*/ 	.short	0x0002
        /*0022*/ 	.short	0x0010
        /*0024*/ 	.byte	0x00, 0xf5, 0x21, 0x00


	//----- nvinfo : EIATTR_KPARAM_INFO
	.align		4
.L_155:
        /*0028*/ 	.byte	0x04, 0x17
        /*002a*/ 	.short	(.L_157 - .L_156)
.L_156:
        /*002c*/ 	.word	0x00000000
        /*0030*/ 	.short	0x0001
        /*0032*/ 	.short	0x0008
        /*0034*/ 	.byte	0x00, 0xf5, 0x21, 0x00


	//----- nvinfo : EIATTR_KPARAM_INFO
	.align		4
.L_157:
        /*0038*/ 	.byte	0x04, 0x17
        /*003a*/ 	.short	(.L_159 - .L_158)
.L_158:
        /*003c*/ 	.word	0x00000000
        /*0040*/ 	.short	0x0000
        /*0042*/ 	.short	0x0000
        /*0044*/ 	.byte	0x00, 0xf5, 0x21, 0x00


	//----- nvinfo : EIATTR_SPARSE_MMA_MASK
	.align		4
.L_159:
        /*0048*/ 	.byte	0x03, 0x50
        /*004a*/ 	.short	0x0000


	//----- nvinfo : EIATTR_MAXREG_COUNT
	.align		4
        /*004c*/ 	.byte	0x03, 0x1b
        /*004e*/ 	.short	0x00ff


	//----- nvinfo : EIATTR_MERCURY_ISA_VERSION
	.align		4
        /*0050*/ 	.byte	0x03, 0x5f
        /*0052*/ 	.short	0x0101


	//----- nvinfo : EIATTR_VRC_CTA_INIT_COUNT
	.align		4
        /*0054*/ 	.byte	0x02, 0x4a
	.zero		1
	.zero		1


	//----- nvinfo : EIATTR_EXIT_INSTR_OFFSETS
	.align		4
        /*0058*/ 	.byte	0x04, 0x1c
        /*005a*/ 	.short	(.L_161 - .L_160)


	//   ....[0]....
.L_160:
        /*005c*/ 	.word	0x00000090


	//   ....[1]....
        /*0060*/ 	.word	0x00000190


	//----- nvinfo : EIATTR_CBANK_PARAM_SIZE
	.align		4
.L_161:
        /*0064*/ 	.byte	0x03, 0x19
        /*0066*/ 	.short	0x001c


	//----- nvinfo : EIATTR_PARAM_CBANK
	.align		4
        /*0068*/ 	.byte	0x04, 0x0a
        /*006a*/ 	.short	(.L_163 - .L_162)
	.align		4
.L_162:
        /*006c*/ 	.word	index@(.nv.constant0._Z13glogical_lessPfS_S_i)
        /*0070*/ 	.short	0x0380
        /*0072*/ 	.short	0x001c


	//----- nvinfo : EIATTR_SW_WAR
	.align		4
.L_163:
        /*0074*/ 	.byte	0x04, 0x36
        /*0076*/ 	.short	(.L_165 - .L_164)
.L_164:
        /*0078*/ 	.word	0x00000008
.L_165:


//--------------------- .nv.info._Z22glogical_greater_equalPfS_S_i --------------------------
	.section	.nv.info._Z22glogical_greater_equalPfS_S_i,"",@"SHT_CUDA_INFO"
	.sectionflags	@""
	.align	4


	//----- nvinfo : EIATTR_CUDA_API_VERSION
	.align		4
        /*0000*/ 	.byte	0x04, 0x37
        /*0002*/ 	.short	(.L_167 - .L_166)
.L_166:
        /*0004*/ 	.word	0x00000082


	//----- nvinfo : EIATTR_KPARAM_INFO
	.align		4
.L_167:
        /*0008*/ 	.byte	0x04, 0x17
        /*000a*/ 	.short	(.L_169 - .L_168)
.L_168:
        /*000c*/ 	.word	0x00000000
        /*0010*/ 	.short	0x0003
        /*0012*/ 	.short	0x0018
        /*0014*/ 	.byte	0x00, 0xf0, 0x11, 0x00


	//----- nvinfo : EIATTR_KPARAM_INFO
	.align		4
.L_169:
        /*0018*/ 	.byte	0x04, 0x17
        /*001a*/ 	.short	(.L_171 - .L_170)
.L_170:
        /*001c*/ 	.word	0x00000000
        /*0020*/ 	.short	0x0002
        /*0022*/ 	.short	0x0010
        /*0024*/ 	.byte	0x00, 0xf5, 0x21, 0x00


	//----- nvinfo : EIATTR_KPARAM_INFO
	.align		4
.L_171:
        /*0028*/ 	.byte	0x04, 0x17
        /*002a*/ 	.short	(.L_173 - .L_172)
.L_172:
        /*002c*/ 	.word	0x00000000
        /*0030*/ 	.short	0x0001
        /*0032*/ 	.short	0x0008
        /*0034*/ 	.byte	0x00, 0xf5, 0x21, 0x00


	//----- nvinfo : EIATTR_KPARAM_INFO
	.align		4
.L_173:
        /*0038*/ 	.byte	0x04, 0x17
        /*003a*/ 	.short	(.L_175 - .L_174)
.L_174:
        /*003c*/ 	.word	0x00000000
        /*0040*/ 	.short	0x0000
        /*0042*/ 	.short	0x0000
        /*0044*/ 	.byte	0x00, 0xf5, 0x21, 0x00


	//----- nvinfo : EIATTR_SPARSE_MMA_MASK
	.align		4
.L_175:
        /*0048*/ 	.byte	0x03, 0x50
        /*004a*/ 	.short	0x0000


	//----- nvinfo : EIATTR_MAXREG_COUNT
	.align		4
        /*004c*/ 	.byte	0x03, 0x1b
        /*004e*/ 	.short	0x00ff


	//----- nvinfo : EIATTR_MERCURY_ISA_VERSION
	.align		4
        /*0050*/ 	.byte	0x03, 0x5f
        /*0052*/ 	.short	0x0101


	//----- nvinfo : EIATTR_VRC_CTA_INIT_COUNT
	.align		4
        /*0054*/ 	.byte	0x02, 0x4a
	.zero		1
	.zero		1


	//----- nvinfo : EIATTR_EXIT_INSTR_OFFSETS
	.align		4
        /*0058*/ 	.byte	0x04, 0x1c
        /*005a*/ 	.short	(.L_177 - .L_176)


	//   ....[0]....
.L_176:
        /*005c*/ 	.word	0x00000090


	//   ....[1]....
        /*0060*/ 	.word	0x00000190


	//----- nvinfo : EIATTR_CBANK_PARAM_SIZE
	.align		4
.L_177:
        /*0064*/ 	.byte	0x03, 0x19
        /*0066*/ 	.short	0x001c


	//----- nvinfo : EIATTR_PARAM_CBANK
	.align		4
        /*0068*/ 	.byte	0x04, 0x0a
        /*006a*/ 	.short	(.L_179 - .L_178)
	.align		4
.L_178:
        /*006c*/ 	.word	index@(.nv.constant0._Z22glogical_greater_equalPfS_S_i)
        /*0070*/ 	.short	0x0380
        /*0072*/ 	.short	0x001c


	//----- nvinfo : EIATTR_SW_WAR
	.align		4
.L_179:
        /*0074*/ 	.byte	0x04, 0x36
        /*0076*/ 	.short	(.L_181 - .L_180)
.L_180:
        /*0078*/ 	.word	0x00000008
.L_181:


//--------------------- .nv.info._Z16glogical_greaterPfS_S_i --------------------------
	.section	.nv.info._Z16glogical_greaterPfS_S_i,"",@"SHT_CUDA_INFO"
	.sectionflags	@""
	.align	4


	//----- nvinfo : EIATTR_CUDA_API_VERSION
	.align		4
        /*0000*/ 	.byte	0x04, 0x37
        /*0002*/ 	.short	(.L_183 - .L_182)
.L_182:
        /*0004*/ 	.word	0x00000082


	//----- nvinfo : EIATTR_KPARAM_INFO
	.align		4
.L_183:
        /*0008*/ 	.byte	0x04, 0x17
        /*000a*/ 	.short	(.L_185 - .L_184)
.L_184:
        /*000c*/ 	.word	0x00000000
        /*0010*/ 	.short	0x0003
        /*0012*/ 	.short	0x0018
        /*0014*/ 	.byte	0x00, 0xf0, 0x11, 0x00


	//----- nvinfo : EIATTR_KPARAM_INFO
	.align		4
.L_185:
        /*0018*/ 	.byte	0x04, 0x17
        /*001a*/ 	.short	(.L_187 - .L_186)
.L_186:
        /*001c*/ 	.word	0x00000000
        /*0020*/ 	.short	0x0002
        /*0022*/ 	.short	0x0010
        /*0024*/ 	.byte	0x00, 0xf5, 0x21, 0x00


	//----- nvinfo : EIATTR_KPARAM_INFO
	.align		4
.L_187:
        /*0028*/ 	.byte	0x04, 0x17
        /*002a*/ 	.short	(.L_189 - .L_188)
.L_188:
        /*002c*/ 	.word	0x00000000
        /*0030*/ 	.short	0x0001
        /*0032*/ 	.short	0x0008
        /*0034*/ 	.byte	0x00, 0xf5, 0x21, 0x00


	//----- nvinfo : EIATTR_KPARAM_INFO
	.align		4
.L_189:
        /*0038*/ 	.byte	0x04, 0x17
        /*003a*/ 	.short	(.L_191 - .L_190)
.L_190:
        /*003c*/ 	.word	0x00000000
        /*0040*/ 	.short	0x0000
        /*0042*/ 	.short	0x0000
        /*0044*/ 	.byte	0x00, 0xf5, 0x21, 0x00


	//----- nvinfo : EIATTR_SPARSE_MMA_MASK
	.align		4
.L_191:
        /*0048*/ 	.byte	0x03, 0x50
        /*004a*/ 	.short	0x0000


	//----- nvinfo : EIATTR_MAXREG_COUNT
	.align		4
        /*004c*/ 	.byte	0x03, 0x1b
        /*004e*/ 	.short	0x00ff


	//----- nvinfo : EIATTR_MERCURY_ISA_VERSION
	.align		4
        /*0050*/ 	.byte	0x03, 0x5f
        /*0052*/ 	.short	0x0101


	//----- nvinfo : EIATTR_VRC_CTA_INIT_COUNT
	.align		4
        /*0054*/ 	.byte	0x02, 0x4a
	.zero		1
	.zero		1


	//----- nvinfo : EIATTR_EXIT_INSTR_OFFSETS
	.align		4
        /*0058*/ 	.byte	0x04, 0x1c
        /*005a*/ 	.short	(.L_193 - .L_192)


	//   ....[0]....
.L_192:
        /*005c*/ 	.word	0x00000090


	//   ....[1]....
        /*0060*/ 	.word	0x00000190


	//----- nvinfo : EIATTR_CBANK_PARAM_SIZE
	.align		4
.L_193:
        /*0064*/ 	.byte	0x03, 0x19
        /*0066*/ 	.short	0x001c


	//----- nvinfo : EIATTR_PARAM_CBANK
	.align		4
        /*0068*/ 	.byte	0x04, 0x0a
        /*006a*/ 	.short	(.L_195 - .L_194)
	.align		4
.L_194:
        /*006c*/ 	.word	index@(.nv.constant0._Z16glogical_greaterPfS_S_i)
        /*0070*/ 	.short	0x0380
        /*0072*/ 	.short	0x001c


	//----- nvinfo : EIATTR_SW_WAR
	.align		4
.L_195:
        /*0074*/ 	.byte	0x04, 0x36
        /*0076*/ 	.short	(.L_197 - .L_196)
.L_196:
        /*0078*/ 	.word	0x00000008
.L_197:


//--------------------- .nv.info._Z16glogical_isclosePfS_S_ffbi --------------------------
	.section	.nv.info._Z16glogical_isclosePfS_S_ffbi,"",@"SHT_CUDA_INFO"
	.sectionflags	@""
	.align	4


	//----- nvinfo : EIATTR_CUDA_API_VERSION
	.align		4
        /*0000*/ 	.byte	0x04, 0x37
        /*0002*/ 	.short	(.L_199 - .L_198)
.L_198:
        /*0004*/ 	.word	0x00000082


	//----- nvinfo : EIATTR_KPARAM_INFO
	.align		4
.L_199:
        /*0008*/ 	.byte	0x04, 0x17
        /*000a*/ 	.short	(.L_201 - .L_200)
.L_200:
        /*000c*/ 	.word	0x00000000
        /*0010*/ 	.short	0x0006
        /*0012*/ 	.short	0x0024
        /*0014*/ 	.byte	0x00, 0xf0, 0x11, 0x00


	//----- nvinfo : EIATTR_KPARAM_INFO
	.align		4
.L_201:
        /*0018*/ 	.byte	0x04, 0x17
        /*001a*/ 	.short	(.L_203 - .L_202)
.L_202:
        /*001c*/ 	.word	0x00000000
        /*0020*/ 	.short	0x0005
        /*0022*/ 	.short	0x0020
        /*0024*/ 	.byte	0x00, 0xf0, 0x05, 0x00


	//----- nvinfo : EIATTR_KPARAM_INFO
	.align		4
.L_203:
        /*0028*/ 	.byte	0x04, 0x17
        /*002a*/ 	.short	(.L_205 - .L_204)
.L_204:
        /*002c*/ 	.word	0x00000000
        /*0030*/ 	.short	0x0004
        /*0032*/ 	.short	0x001c
        /*0034*/ 	.byte	0x00, 0xf0, 0x11, 0x00


	//----- nvinfo : EIATTR_KPARAM_INFO
	.align		4
.L_205:
        /*0038*/ 	.byte	0x04, 0x17
        /*003a*/ 	.short	(.L_207 - .L_206)
.L_206:
        /*003c*/ 	.word	0x00000000
        /*0040*/ 	.short	0x0003
        /*0042*/ 	.short	0x0018
        /*0044*/ 	.byte	0x00, 0xf0, 0x11, 0x00


	//----- nvinfo : EIATTR_KPARAM_INFO
	.align		4
.L_207:
        /*0048*/ 	.byte	0x04, 0x17
        /*004a*/ 	.short	(.L_209 - .L_208)
.L_208:
        /*004c*/ 	.word	0x00000000
        /*0050*/ 	.short	0x0002
        /*0052*/ 	.short	0x0010
        /*0054*/ 	.byte	0x00, 0xf5, 0x21, 0x00


	//----- nvinfo : EIATTR_KPARAM_INFO
	.align		4
.L_209:
        /*0058*/ 	.byte	0x04, 0x17
        /*005a*/ 	.short	(.L_211 - .L_210)
.L_210:
        /*005c*/ 	.word	0x00000000
        /*0060*/ 	.short	0x0001
        /*0062*/ 	.short	0x0008
        /*0064*/ 	.byte	0x00, 0xf5, 0x21, 0x00


	//----- nvinfo : EIATTR_KPARAM_INFO
	.align		4
.L_211:
        /*0068*/ 	.byte	0x04, 0x17
        /*006a*/ 	.short	(.L_213 - .L_212)
.L_212:
        /*006c*/ 	.word	0x00000000
        /*0070*/ 	.short	0x0000
        /*0072*/ 	.short	0x0000
        /*0074*/ 	.byte	0x00, 0xf5, 0x21, 0x00


	//----- nvinfo : EIATTR_SPARSE_MMA_MASK
	.align		4
.L_213:
        /*0078*/ 	.byte	0x03, 0x50
        /*007a*/ 	.short	0x0000


	//----- nvinfo : EIATTR_MAXREG_COUNT
	.align		4
        /*007c*/ 	.byte	0x03, 0x1b
        /*007e*/ 	.short	0x00ff


	//----- nvinfo : EIATTR_MERCURY_ISA_VERSION
	.align		4
        /*0080*/ 	.byte	0x03, 0x5f
        /*0082*/ 	.short	0x0101


	//----- nvinfo : EIATTR_VRC_CTA_INIT_COUNT
	.align		4
        /*0084*/ 	.byte	0x02, 0x4a
	.zero		1
	.zero		1


	//----- nvinfo : EIATTR_EXIT_INSTR_OFFSETS
	.align		4
        /*0088*/ 	.byte	0x04, 0x1c
        /*008a*/ 	.short	(.L_215 - .L_214)


	//   ....[0]....
.L_214:
        /*008c*/ 	.word	0x00000090


	//   ....[1]....
        /*0090*/ 	.word	0x000001c0


	//----- nvinfo : EIATTR_CBANK_PARAM_SIZE
	.align		4
.L_215:
        /*0094*/ 	.byte	0x03, 0x19
        /*0096*/ 	.short	0x0028


	//----- nvinfo : EIATTR_PARAM_CBANK
	.align		4
        /*0098*/ 	.byte	0x04, 0x0a
        /*009a*/ 	.short	(.L_217 - .L_216)
	.align		4
.L_216:
        /*009c*/ 	.word	index@(.nv.constant0._Z16glogical_isclosePfS_S_ffbi)
        /*00a0*/ 	.short	0x0380
        /*00a2*/ 	.short	0x0028


	//----- nvinfo : EIATTR_SW_WAR
	.align		4
.L_217:
        /*00a4*/ 	.byte	0x04, 0x36
        /*00a6*/ 	.short	(.L_219 - .L_218)
.L_218:
        /*00a8*/ 	.word	0x00000008
.L_219:


//--------------------- .nv.info._Z17glogical_allclosePfS_ffbiRb --------------------------
	.section	.nv.info._Z17glogical_allclosePfS_ffbiRb,"",@"SHT_CUDA_INFO"
	.sectionflags	@""
	.align	4


	//----- nvinfo : EIATTR_CUDA_API_VERSION
	.align		4
        /*0000*/ 	.byte	0x04, 0x37
        /*0002*/ 	.short	(.L_221 - .L_220)
.L_220:
        /*0004*/ 	.word	0x00000082


	//----- nvinfo : EIATTR_KPARAM_INFO
	.align		4
.L_221:
        /*0008*/ 	.byte	0x04, 0x17
        /*000a*/ 	.short	(.L_223 - .L_222)
.L_222:
        /*000c*/ 	.word	0x00000000
        /*0010*/ 	.short	0x0006
        /*0012*/ 	.short	0x0020
        /*0014*/ 	.byte	0x00, 0xf5, 0x21, 0x00


	//----- nvinfo : EIATTR_KPARAM_INFO
	.align		4
.L_223:
        /*0018*/ 	.byte	0x04, 0x17
        /*001a*/ 	.short	(.L_225 - .L_224)
.L_224:
        /*001c*/ 	.word	0x00000000
        /*0020*/ 	.short	0x0005
        /*0022*/ 	.short	0x001c
        /*0024*/ 	.byte	0x00, 0xf0, 0x11, 0x00


	//----- nvinfo : EIATTR_KPARAM_INFO
	.align		4
.L_225:
        /*0028*/ 	.byte	0x04, 0x17
        /*002a*/ 	.short	(.L_227 - .L_226)
.L_226:
        /*002c*/ 	.word	0x00000000
        /*0030*/ 	.short	0x0004
        /*0032*/ 	.short	0x0018
        /*0034*/ 	.byte	0x00, 0xf0, 0x05, 0x00


	//----- nvinfo : EIATTR_KPARAM_INFO
	.align		4
.L_227:
        /*0038*/ 	.byte	0x04, 0x17
        /*003a*/ 	.short	(.L_229 - .L_228)
.L_228:
        /*003c*/ 	.word	0x00000000
        /*0040*/ 	.short	0x0003
        /*0042*/ 	.short	0x0014
        /*0044*/ 	.byte	0x00, 0xf0, 0x11, 0x00


	//----- nvinfo : EIATTR_KPARAM_INFO
	.align		4
.L_229:
        /*0048*/ 	.byte	0x04, 0x17
        /*004a*/ 	.short	(.L_231 - .L_230)
.L_230:
        /*004c*/ 	.word	0x00000000
        /*0050*/ 	.short	0x0002
        /*0052*/ 	.short	0x0010
        /*0054*/ 	.byte	0x00, 0xf0, 0x11, 0x00


	//----- nvinfo : EIATTR_KPARAM_INFO
	.align		4
.L_231:
        /*0058*/ 	.byte	0x04, 0x17
        /*005a*/ 	.short	(.L_233 - .L_232)
.L_232:
        /*005c*/ 	.word	0x00000000
        /*0060*/ 	.short	0x0001
        /*0062*/ 	.short	0x0008
        /*0064*/ 	.byte	0x00, 0xf5, 0x21, 0x00


	//----- nvinfo : EIATTR_KPARAM_INFO
	.align		4
.L_233:
        /*0068*/ 	.byte	0x04, 0x17
        /*006a*/ 	.short	(.L_235 - .L_234)
.L_234:
        /*006c*/ 	.word	0x00000000
        /*0070*/ 	.short	0x0000
        /*0072*/ 	.short	0x0000
        /*0074*/ 	.byte	0x00, 0xf5, 0x21, 0x00


	//----- nvinfo : EIATTR_SPARSE_MMA_MASK
	.align		4
.L_235:
        /*0078*/ 	.byte	0x03, 0x50
        /*007a*/ 	.short	0x0000


	//----- nvinfo : EIATTR_MAXREG_COUNT
	.align		4
        /*007c*/ 	.byte	0x03, 0x1b
        /*007e*/ 	.short	0x00ff


	//----- nvinfo : EIATTR_MERCURY_ISA_VERSION
	.align		4
        /*0080*/ 	.byte	0x03, 0x5f
        /*0082*/ 	.short	0x0101


	//----- nvinfo : EIATTR_VRC_CTA_INIT_COUNT
	.align		4
        /*0084*/ 	.byte	0x02, 0x4a
	.zero		1
	.zero		1


	//----- nvinfo : EIATTR_EXIT_INSTR_OFFSETS
	.align		4
        /*0088*/ 	.byte	0x04, 0x1c
        /*008a*/ 	.short	(.L_237 - .L_236)


	//   ....[0]....
.L_236:
        /*008c*/ 	.word	0x00000090


	//   ....[1]....
        /*0090*/ 	.word	0x000000e0


	//   ....[2]....
        /*0094*/ 	.word	0x000001c0


	//   ....[3]....
        /*0098*/ 	.word	0x000001e0


	//----- nvinfo : EIATTR_CBANK_PARAM_SIZE
	.align		4
.L_237:
        /*009c*/ 	.byte	0x03, 0x19
        /*009e*/ 	.short	0x0028


	//----- nvinfo : EIATTR_PARAM_CBANK
	.align		4
        /*00a0*/ 	.byte	0x04, 0x0a
        /*00a2*/ 	.short	(.L_239 - .L_238)
	.align		4
.L_238:
        /*00a4*/ 	.word	index@(.nv.constant0._Z17glogical_allclosePfS_ffbiRb)
        /*00a8*/ 	.short	0x0380
        /*00aa*/ 	.short	0x0028


	//----- nvinfo : EIATTR_SW_WAR
	.align		4
.L_239:
        /*00ac*/ 	.byte	0x04, 0x36
        /*00ae*/ 	.short	(.L_241 - .L_240)
.L_240:
        /*00b0*/ 	.word	0x00000008
.L_241:


//--------------------- .nv.info._Z12glogical_xorPfS_S_i --------------------------
	.section	.nv.info._Z12glogical_xorPfS_S_i,"",@"SHT_CUDA_INFO"
	.sectionflags	@""
	.align	4


	//----- nvinfo : EIATTR_CUDA_API_VERSION
	.align		4
        /*0000*/ 	.byte	0x04, 0x37
        /*0002*/ 	.short	(.L_243 - .L_242)
.L_242:
        /*0004*/ 	.word	0x00000082


	//----- nvinfo : EIATTR_KPARAM_INFO
	.align		4
.L_243:
        /*0008*/ 	.byte	0x04, 0x17
        /*000a*/ 	.short	(.L_245 - .L_244)
.L_244:
        /*000c*/ 	.word	0x00000000
        /*0010*/ 	.short	0x0003
        /*0012*/ 	.short	0x0018
        /*0014*/ 	.byte	0x00, 0xf0, 0x11, 0x00


	//----- nvinfo : EIATTR_KPARAM_INFO
	.align		4
.L_245:
        /*0018*/ 	.byte	0x04, 0x17
        /*001a*/ 	.short	(.L_247 - .L_246)
.L_246:
        /*001c*/ 	.word	0x00000000
        /*0020*/ 	.short	0x0002
        /*0022*/ 	.short	0x0010
        /*0024*/ 	.byte	0x00, 0xf5, 0x21, 0x00


	//----- nvinfo : EIATTR_KPARAM_INFO
	.align		4
.L_247:
        /*0028*/ 	.byte	0x04, 0x17
        /*002a*/ 	.short	(.L_249 - .L_248)
.L_248:
        /*002c*/ 	.word	0x00000000
        /*0030*/ 	.short	0x0001
        /*0032*/ 	.short	0x0008
        /*0034*/ 	.byte	0x00, 0xf5, 0x21, 0x00


	//----- nvinfo : EIATTR_KPARAM_INFO
	.align		4
.L_249:
        /*0038*/ 	.byte	0x04, 0x17
        /*003a*/ 	.short	(.L_251 - .L_250)
.L_250:
        /*003c*/ 	.word	0x00000000
        /*0040*/ 	.short	0x0000
        /*0042*/ 	.short	0x0000
        /*0044*/ 	.byte	0x00, 0xf5, 0x21, 0x00


	//----- nvinfo : EIATTR_SPARSE_MMA_MASK
	.align		4
.L_251:
        /*0048*/ 	.byte	0x03, 0x50
        /*004a*/ 	.short	0x0000


	//----- nvinfo : EIATTR_MAXREG_COUNT
	.align		4
        /*004c*/ 	.byte	0x03, 0x1b
        /*004e*/ 	.short	0x00ff


	//----- nvinfo : EIATTR_MERCURY_ISA_VERSION
	.align		4
        /*0050*/ 	.byte	0x03, 0x5f
        /*0052*/ 	.short	0x0101


	//----- nvinfo : EIATTR_VRC_CTA_INIT_COUNT
	.align		4
        /*0054*/ 	.byte	0x02, 0x4a
	.zero		1
	.zero		1


	//----- nvinfo : EIATTR_EXIT_INSTR_OFFSETS
	.align		4
        /*0058*/ 	.byte	0x04, 0x1c
        /*005a*/ 	.short	(.L_253 - .L_252)


	//   ....[0]....
.L_252:
        /*005c*/ 	.word	0x00000090


	//   ....[1]....
        /*0060*/ 	.word	0x000001c0


	//----- nvinfo : EIATTR_CBANK_PARAM_SIZE
	.align		4
.L_253:
        /*0064*/ 	.byte	0x03, 0x19
        /*0066*/ 	.short	0x001c


	//----- nvinfo : EIATTR_PARAM_CBANK
	.align		4
        /*0068*/ 	.byte	0x04, 0x0a
        /*006a*/ 	.short	(.L_255 - .L_254)
	.align		4
.L_254:
        /*006c*/ 	.word	index@(.nv.constant0._Z12glogical_xorPfS_S_i)
        /*0070*/ 	.short	0x0380
        /*0072*/ 	.short	0x001c


	//----- nvinfo : EIATTR_SW_WAR
	.align		4
.L_255:
        /*0074*/ 	.byte	0x04, 0x36
        /*0076*/ 	.short	(.L_257 - .L_256)
.L_256:
        /*0078*/ 	.word	0x00000008
.L_257:


//--------------------- .nv.info._Z12glogical_notPfS_i --------------------------
	.section	.nv.info._Z12glogical_notPfS_i,"",@"SHT_CUDA_INFO"
	.sectionflags	@""
	.align	4


	//----- nvinfo : EIATTR_CUDA_API_VERSION
	.align		4
        /*0000*/ 	.byte	0x04, 0x37
        /*0002*/ 	.short	(.L_259 - .L_258)
.L_258:
        /*0004*/ 	.word	0x00000082


	//----- nvinfo : EIATTR_KPARAM_INFO
	.align		4
.L_259:
        /*0008*/ 	.byte	0x04, 0x17
        /*000a*/ 	.short	(.L_261 - .L_260)
.L_260:
        /*000c*/ 	.word	0x00000000
        /*0010*/ 	.short	0x0002
        /*0012*/ 	.short	0x0010
        /*0014*/ 	.byte	0x00, 0xf0, 0x11, 0x00


	//----- nvinfo : EIATTR_KPARAM_INFO
	.align		4
.L_261:
        /*0018*/ 	.byte	0x04, 0x17
        /*001a*/ 	.short	(.L_263 - .L_262)
.L_262:
        /*001c*/ 	.word	0x00000000
        /*0020*/ 	.short	0x0001
        /*0022*/ 	.short	0x0008
        /*0024*/ 	.byte	0x00, 0xf5, 0x21, 0x00


	//----- nvinfo : EIATTR_KPARAM_INFO
	.align		4
.L_263:
        /*0028*/ 	.byte	0x04, 0x17
        /*002a*/ 	.short	(.L_265 - .L_264)
.L_264:
        /*002c*/ 	.word	0x00000000
        /*0030*/ 	.short	0x0000
        /*0032*/ 	.short	0x0000
        /*0034*/ 	.byte	0x00, 0xf5, 0x21, 0x00


	//----- nvinfo : EIATTR_SPARSE_MMA_MASK
	.align		4
.L_265:
        /*0038*/ 	.byte	0x03, 0x50
        /*003a*/ 	.short	0x0000


	//----- nvinfo : EIATTR_MAXREG_COUNT
	.align		4
        /*003c*/ 	.byte	0x03, 0x1b
        /*003e*/ 	.short	0x00ff


	//----- nvinfo : EIATTR_MERCURY_ISA_VERSION
	.align		4
        /*0040*/ 	.byte	0x03, 0x5f
        /*0042*/ 	.short	0x0101


	//----- nvinfo : EIATTR_VRC_CTA_INIT_COUNT
	.align		4
        /*0044*/ 	.byte	0x02, 0x4a
	.zero		1
	.zero		1


	//----- nvinfo : EIATTR_EXIT_INSTR_OFFSETS
	.align		4
        /*0048*/ 	.byte	0x04, 0x1c
        /*004a*/ 	.short	(.L_267 - .L_266)


	//   ....[0]....
.L_266:
        /*004c*/ 	.word	0x00000090


	//   ....[1]....
        /*0050*/ 	.word	0x00000150


	//----- nvinfo : EIATTR_CBANK_PARAM_SIZE
	.align		4
.L_267:
        /*0054*/ 	.byte	0x03, 0x19
        /*0056*/ 	.short	0x0014


	//----- nvinfo : EIATTR_PARAM_CBANK
	.align		4
        /*0058*/ 	.byte	0x04, 0x0a
        /*005a*/ 	.short	(.L_269 - .L_268)
	.align		4
.L_268:
        /*005c*/ 	.word	index@(.nv.constant0._Z12glogical_notPfS_i)
        /*0060*/ 	.short	0x0380
        /*0062*/ 	.short	0x0014


	//----- nvinfo : EIATTR_SW_WAR
	.align		4
.L_269:
        /*0064*/ 	.byte	0x04, 0x36
        /*0066*/ 	.short	(.L_271 - .L_270)
.L_270:
        /*0068*/ 	.word	0x00000008
.L_271:


//--------------------- .nv.info._Z11glogical_orPfS_S_i --------------------------
	.section	.nv.info._Z11glogical_orPfS_S_i,"",@"SHT_CUDA_INFO"
	.sectionflags	@""
	.align	4


	//----- nvinfo : EIATTR_CUDA_API_VERSION
	.align		4
        /*0000*/ 	.byte	0x04, 0x37
        /*0002*/ 	.short	(.L_273 - .L_272)
.L_272:
        /*0004*/ 	.word	0x00000082


	//----- nvinfo : EIATTR_KPARAM_INFO
	.align		4
.L_273:
        /*0008*/ 	.byte	0x04, 0x17
        /*000a*/ 	.short	(.L_275 - .L_274)
.L_274:
        /*000c*/ 	.word	0x00000000
        /*0010*/ 	.short	0x0003
        /*0012*/ 	.short	0x0018
        /*0014*/ 	.byte	0x00, 0xf0, 0x11, 0x00


	//----- nvinfo : EIATTR_KPARAM_INFO
	.align		4
.L_275:
        /*0018*/ 	.byte	0x04, 0x17
        /*001a*/ 	.short	(.L_277 - .L_276)
.L_276:
        /*001c*/ 	.word	0x00000000
        /*0020*/ 	.short	0x0002
        /*0022*/ 	.short	0x0010
        /*0024*/ 	.byte	0x00, 0xf5, 0x21, 0x00


	//----- nvinfo : EIATTR_KPARAM_INFO
	.align		4
.L_277:
        /*0028*/ 	.byte	0x04, 0x17
        /*002a*/ 	.short	(.L_279 - .L_278)
.L_278:
        /*002c*/ 	.word	0x00000000
        /*0030*/ 	.short	0x0001
        /*0032*/ 	.short	0x0008
        /*0034*/ 	.byte	0x00, 0xf5, 0x21, 0x00


	//----- nvinfo : EIATTR_KPARAM_INFO
	.align		4
.L_279:
        /*0038*/ 	.byte	0x04, 0x17
        /*003a*/ 	.short	(.L_281 - .L_280)
.L_280:
        /*003c*/ 	.word	0x00000000
        /*0040*/ 	.short	0x0000
        /*0042*/ 	.short	0x0000
        /*0044*/ 	.byte	0x00, 0xf5, 0x21, 0x00


	//----- nvinfo : EIATTR_SPARSE_MMA_MASK
	.align		4
.L_281:
        /*0048*/ 	.byte	0x03, 0x50
        /*004a*/ 	.short	0x0000


	//----- nvinfo : EIATTR_MAXREG_COUNT
	.align		4
        /*004c*/ 	.byte	0x03, 0x1b
        /*004e*/ 	.short	0x00ff


	//----- nvinfo : EIATTR_MERCURY_ISA_VERSION
	.align		4
        /*0050*/ 	.byte	0x03, 0x5f
        /*0052*/ 	.short	0x0101


	//----- nvinfo : EIATTR_VRC_CTA_INIT_COUNT
	.align		4
        /*0054*/ 	.byte	0x02, 0x4a
	.zero		1
	.zero		1


	//----- nvinfo : EIATTR_EXIT_INSTR_OFFSETS
	.align		4
        /*0058*/ 	.byte	0x04, 0x1c
        /*005a*/ 	.short	(.L_283 - .L_282)


	//   ....[0]....
.L_282:
        /*005c*/ 	.word	0x00000090


	//   ....[1]....
        /*0060*/ 	.word	0x000001c0


	//----- nvinfo : EIATTR_CBANK_PARAM_SIZE
	.align		4
.L_283:
        /*0064*/ 	.byte	0x03, 0x19
        /*0066*/ 	.short	0x001c


	//----- nvinfo : EIATTR_PARAM_CBANK
	.align		4
        /*0068*/ 	.byte	0x04, 0x0a
        /*006a*/ 	.short	(.L_285 - .L_284)
	.align		4
.L_284:
        /*006c*/ 	.word	index@(.nv.constant0._Z11glogical_orPfS_S_i)
        /*0070*/ 	.short	0x0380
        /*0072*/ 	.short	0x001c


	//----- nvinfo : EIATTR_SW_WAR
	.align		4
.L_285:
        /*0074*/ 	.byte	0x04, 0x36
        /*0076*/ 	.short	(.L_287 - .L_286)
.L_286:
        /*0078*/ 	.word	0x00000008
.L_287:


//--------------------- .nv.info._Z12glogical_andPfS_S_i --------------------------
	.section	.nv.info._Z12glogical_andPfS_S_i,"",@"SHT_CUDA_INFO"
	.sectionflags	@""
	.align	4


	//----- nvinfo : EIATTR_CUDA_API_VERSION
	.align		4
        /*0000*/ 	.byte	0x04, 0x37
        /*0002*/ 	.short	(.L_289 - .L_288)
.L_288:
        /*0004*/ 	.word	0x00000082


	//----- nvinfo : EIATTR_KPARAM_INFO
	.align		4
.L_289:
        /*0008*/ 	.byte	0x04, 0x17
        /*000a*/ 	.short	(.L_291 - .L_290)
.L_290:
        /*000c*/ 	.word	0x00000000
        /*0010*/ 	.short	0x0003
        /*0012*/ 	.short	0x0018
        /*0014*/ 	.byte	0x00, 0xf0, 0x11, 0x00


	//----- nvinfo : EIATTR_KPARAM_INFO
	.align		4
.L_291:
        /*0018*/ 	.byte	0x04, 0x17
        /*001a*/ 	.short	(.L_293 - .L_292)
.L_292:
        /*001c*/ 	.word	0x00000000
        /*0020*/ 	.short	0x0002
        /*0022*/ 	.short	0x0010
        /*0024*/ 	.byte	0x00, 0xf5, 0x21, 0x00


	//----- nvinfo : EIATTR_KPARAM_INFO
	.align		4
.L_293:
        /*0028*/ 	.byte	0x04, 0x17
        /*002a*/ 	.short	(.L_295 - .L_294)
.L_294:
        /*002c*/ 	.word	0x00000000
        /*0030*/ 	.short	0x0001
        /*0032*/ 	.short	0x0008
        /*0034*/ 	.byte	0x00, 0xf5, 0x21, 0x00


	//----- nvinfo : EIATTR_KPARAM_INFO
	.align		4
.L_295:
        /*0038*/ 	.byte	0x04, 0x17
        /*003a*/ 	.short	(.L_297 - .L_296)
.L_296:
        /*003c*/ 	.word	0x00000000
        /*0040*/ 	.short	0x0000
        /*0042*/ 	.short	0x0000
        /*0044*/ 	.byte	0x00, 0xf5, 0x21, 0x00


	//----- nvinfo : EIATTR_SPARSE_MMA_MASK
	.align		4
.L_297:
        /*0048*/ 	.byte	0x03, 0x50
        /*004a*/ 	.short	0x0000


	//----- nvinfo : EIATTR_MAXREG_COUNT
	.align		4
        /*004c*/ 	.byte	0x03, 0x1b
        /*004e*/ 	.short	0x00ff


	//----- nvinfo : EIATTR_MERCURY_ISA_VERSION
	.align		4
        /*0050*/ 	.byte	0x03, 0x5f
        /*0052*/ 	.short	0x0101


	//----- nvinfo : EIATTR_VRC_CTA_INIT_COUNT
	.align		4
        /*0054*/ 	.byte	0x02, 0x4a
	.zero		1
	.zero		1


	//----- nvinfo : EIATTR_EXIT_INSTR_OFFSETS
	.align		4
        /*0058*/ 	.byte	0x04, 0x1c
        /*005a*/ 	.short	(.L_299 - .L_298)


	//   ....[0]....
.L_298:
        /*005c*/ 	.word	0x00000090


	//   ....[1]....
        /*0060*/ 	.word	0x000001c0


	//----- nvinfo : EIATTR_CBANK_PARAM_SIZE
	.align		4
.L_299:
        /*0064*/ 	.byte	0x03, 0x19
        /*0066*/ 	.short	0x001c


	//----- nvinfo : EIATTR_PARAM_CBANK
	.align		4
        /*0068*/ 	.byte	0x04, 0x0a
        /*006a*/ 	.short	(.L_301 - .L_300)
	.align		4
.L_300:
        /*006c*/ 	.word	index@(.nv.constant0._Z12glogical_andPfS_S_i)
        /*0070*/ 	.short	0x0380
        /*0072*/ 	.short	0x001c


	//----- nvinfo : EIATTR_SW_WAR
	.align		4
.L_301:
        /*0074*/ 	.byte	0x04, 0x36
        /*0076*/ 	.short	(.L_303 - .L_302)
.L_302:
        /*0078*/ 	.word	0x00000008
.L_303:


//--------------------- .nv.info._Z12gpu_isposinfPfS_i --------------------------
	.section	.nv.info._Z12gpu_isposinfPfS_i,"",@"SHT_CUDA_INFO"
	.sectionflags	@""
	.align	4


	//----- nvinfo : EIATTR_CUDA_API_VERSION
	.align		4
        /*0000*/ 	.byte	0x04, 0x37
        /*0002*/ 	.short	(.L_305 - .L_304)
.L_304:
        /*0004*/ 	.word	0x00000082


	//----- nvinfo : EIATTR_KPARAM_INFO
	.align		4
.L_305:
        /*0008*/ 	.byte	0x04, 0x17
        /*000a*/ 	.short	(.L_307 - .L_306)
.L_306:
        /*000c*/ 	.word	0x00000000
        /*0010*/ 	.short	0x0002
        /*0012*/ 	.short	0x0010
        /*0014*/ 	.byte	0x00, 0xf0, 0x11, 0x00


	//----- nvinfo : EIATTR_KPARAM_INFO
	.align		4
.L_307:
        /*0018*/ 	.byte	0x04, 0x17
        /*001a*/ 	.short	(.L_309 - .L_308)
.L_308:
        /*001c*/ 	.word	0x00000000
        /*0020*/ 	.short	0x0001
        /*0022*/ 	.short	0x0008
        /*0024*/ 	.byte	0x00, 0xf5, 0x21, 0x00


	//----- nvinfo : EIATTR_KPARAM_INFO
	.align		4
.L_309:
        /*0028*/ 	.byte	0x04, 0x17
        /*002a*/ 	.short	(.L_311 - .L_310)
.L_310:
        /*002c*/ 	.word	0x00000000
        /*0030*/ 	.short	0x0000
        /*0032*/ 	.short	0x0000
        /*0034*/ 	.byte	0x00, 0xf5, 0x21, 0x00


	//----- nvinfo : EIATTR_SPARSE_MMA_MASK
	.align		4
.L_311:
        /*0038*/ 	.byte	0x03, 0x50
        /*003a*/ 	.short	0x0000


	//----- nvinfo : EIATTR_MAXREG_COUNT
	.align		4
        /*003c*/ 	.byte	0x03, 0x1b
        /*003e*/ 	.short	0x00ff


	//----- nvinfo : EIATTR_MERCURY_ISA_VERSION
	.align		4
        /*0040*/ 	.byte	0x03, 0x5f
        /*0042*/ 	.short	0x0101


	//----- nvinfo : EIATTR_VRC_CTA_INIT_COUNT
	.align		4
        /*0044*/ 	.byte	0x02, 0x4a
	.zero		1
	.zero		1


	//----- nvinfo : EIATTR_EXIT_INSTR_OFFSETS
	.align		4
        /*0048*/ 	.byte	0x04, 0x1c
        /*004a*/ 	.short	(.L_313 - .L_312)


	//   ....[0]....
.L_312:
        /*004c*/ 	.word	0x00000090


	//   ....[1]....
        /*0050*/ 	.word	0x00000170


	//----- nvinfo : EIATTR_CBANK_PARAM_SIZE
	.align		4
.L_313:
        /*0054*/ 	.byte	0x03, 0x19
        /*0056*/ 	.short	0x0014


	//----- nvinfo : EIATTR_PARAM_CBANK
	.align		4
        /*0058*/ 	.byte	0x04, 0x0a
        /*005a*/ 	.short	(.L_315 - .L_314)
	.align		4
.L_314:
        /*005c*/ 	.word	index@(.nv.constant0._Z12gpu_isposinfPfS_i)
        /*0060*/ 	.short	0x0380
        /*0062*/ 	.short	0x0014


	//----- nvinfo : EIATTR_SW_WAR
	.align		4
.L_315:
        /*0064*/ 	.byte	0x04, 0x36
        /*0066*/ 	.short	(.L_317 - .L_316)
.L_316:
        /*0068*/ 	.word	0x00000008
.L_317:


//--------------------- .nv.info._Z12gpu_isneginfPfS_i --------------------------
	.section	.nv.info._Z12gpu_isneginfPfS_i,"",@"SHT_CUDA_INFO"
	.sectionflags	@""
	.align	4


	//----- nvinfo : EIATTR_CUDA_API_VERSION
	.align		4
        /*0000*/ 	.byte	0x04, 0x37
        /*0002*/ 	.short	(.L_319 - .L_318)
.L_318:
        /*0004*/ 	.word	0x00000082


	//----- nvinfo : EIATTR_KPARAM_INFO
	.align		4
.L_319:
        /*0008*/ 	.byte	0x04, 0x17
        /*000a*/ 	.short	(.L_321 - .L_320)
.L_320:
        /*000c*/ 	.word	0x00000000
        /*0010*/ 	.short	0x0002
        /*0012*/ 	.short	0x0010
        /*0014*/ 	.byte	0x00, 0xf0, 0x11, 0x00


	//----- nvinfo : EIATTR_KPARAM_INFO
	.align		4
.L_321:
        /*0018*/ 	.byte	0x04, 0x17
        /*001a*/ 	.short	(.L_323 - .L_322)
.L_322:
        /*001c*/ 	.word	0x00000000
        /*0020*/ 	.short	0x0001
        /*0022*/ 	.short	0x0008
        /*0024*/ 	.byte	0x00, 0xf5, 0x21, 0x00


	//----- nvinfo : EIATTR_KPARAM_INFO
	.align		4
.L_323:
        /*0028*/ 	.byte	0x04, 0x17
        /*002a*/ 	.short	(.L_325 - .L_324)
.L_324:
        /*002c*/ 	.word	0x00000000
        /*0030*/ 	.short	0x0000
        /*0032*/ 	.short	0x0000
        /*0034*/ 	.byte	0x00, 0xf5, 0x21, 0x00


	//----- nvinfo : EIATTR_SPARSE_MMA_MASK
	.align		4
.L_325:
        /*0038*/ 	.byte	0x03, 0x50
        /*003a*/ 	.short	0x0000


	//----- nvinfo : EIATTR_MAXREG_COUNT
	.align		4
        /*003c*/ 	.byte	0x03, 0x1b
        /*003e*/ 	.short	0x00ff


	//----- nvinfo : EIATTR_MERCURY_ISA_VERSION
	.align		4
        /*0040*/ 	.byte	0x03, 0x5f
        /*0042*/ 	.short	0x0101


	//----- nvinfo : EIATTR_VRC_CTA_INIT_COUNT
	.align		4
        /*0044*/ 	.byte	0x02, 0x4a
	.zero		1
	.zero		1


	//----- nvinfo : EIATTR_EXIT_INSTR_OFFSETS
	.align		4
        /*0048*/ 	.byte	0x04, 0x1c
        /*004a*/ 	.short	(.L_327 - .L_326)


	//   ....[0]....
.L_326:
        /*004c*/ 	.word	0x00000090


	//   ....[1]....
        /*0050*/ 	.word	0x00000170


	//----- nvinfo : EIATTR_CBANK_PARAM_SIZE
	.align		4
.L_327:
        /*0054*/ 	.byte	0x03, 0x19
        /*0056*/ 	.short	0x0014


	//----- nvinfo : EIATTR_PARAM_CBANK
	.align		4
        /*0058*/ 	.byte	0x04, 0x0a
        /*005a*/ 	.short	(.L_329 - .L_328)
	.align		4
.L_328:
        /*005c*/ 	.word	index@(.nv.constant0._Z12gpu_isneginfPfS_i)
        /*0060*/ 	.short	0x0380
        /*0062*/ 	.short	0x0014


	//----- nvinfo : EIATTR_SW_WAR
	.align		4
.L_329:
        /*0064*/ 	.byte	0x04, 0x36
        /*0066*/ 	.short	(.L_331 - .L_330)
.L_330:
        /*0068*/ 	.word	0x00000008
.L_331:


//--------------------- .nv.info._Z9gpu_isnanPfS_i --------------------------
	.section	.nv.info._Z9gpu_isnanPfS_i,"",@"SHT_CUDA_INFO"
	.sectionflags	@""
	.align	4


	//----- nvinfo : EIATTR_CUDA_API_VERSION
	.align		4
        /*0000*/ 	.byte	0x04, 0x37
        /*0002*/ 	.short	(.L_333 - .L_332)
.L_332:
        /*0004*/ 	.word	0x00000082


	//----- nvinfo : EIATTR_KPARAM_INFO
	.align		4
.L_333:
        /*0008*/ 	.byte	0x04, 0x17
        /*000a*/ 	.short	(.L_335 - .L_334)
.L_334:
        /*000c*/ 	.word	0x00000000
        /*0010*/ 	.short	0x0002
        /*0012*/ 	.short	0x0010
        /*0014*/ 	.byte	0x00, 0xf0, 0x11, 0x00


	//----- nvinfo : EIATTR_KPARAM_INFO
	.align		4
.L_335:
        /*0018*/ 	.byte	0x04, 0x17
        /*001a*/ 	.short	(.L_337 - .L_336)
.L_336:
        /*001c*/ 	.word	0x00000000
        /*0020*/ 	.short	0x0001
        /*0022*/ 	.short	0x0008
        /*0024*/ 	.byte	0x00, 0xf5, 0x21, 0x00


	//----- nvinfo : EIATTR_KPARAM_INFO
	.align		4
.L_337:
        /*0028*/ 	.byte	0x04, 0x17
        /*002a*/ 	.short	(.L_339 - .L_338)
.L_338:
        /*002c*/ 	.word	0x00000000
        /*0030*/ 	.short	0x0000
        /*0032*/ 	.short	0x0000
        /*0034*/ 	.byte	0x00, 0xf5, 0x21, 0x00


	//----- nvinfo : EIATTR_SPARSE_MMA_MASK
	.align		4
.L_339:
        /*0038*/ 	.byte	0x03, 0x50
        /*003a*/ 	.short	0x0000


	//----- nvinfo : EIATTR_MAXREG_COUNT
	.align		4
        /*003c*/ 	.byte	0x03, 0x1b
        /*003e*/ 	.short	0x00ff


	//----- nvinfo : EIATTR_MERCURY_ISA_VERSION
	.align		4
        /*0040*/ 	.byte	0x03, 0x5f
        /*0042*/ 	.short	0x0101


	//----- nvinfo : EIATTR_VRC_CTA_INIT_COUNT
	.align		4
        /*0044*/ 	.byte	0x02, 0x4a
	.zero		1
	.zero		1


	//----- nvinfo : EIATTR_EXIT_INSTR_OFFSETS
	.align		4
        /*0048*/ 	.byte	0x04, 0x1c
        /*004a*/ 	.short	(.L_341 - .L_340)


	//   ....[0]....
.L_340:
        /*004c*/ 	.word	0x00000090


	//   ....[1]....
        /*0050*/ 	.word	0x00000150


	//----- nvinfo : EIATTR_CBANK_PARAM_SIZE
	.align		4
.L_341:
        /*0054*/ 	.byte	0x03, 0x19
        /*0056*/ 	.short	0x0014


	//----- nvinfo : EIATTR_PARAM_CBANK
	.align		4
        /*0058*/ 	.byte	0x04, 0x0a
        /*005a*/ 	.short	(.L_343 - .L_342)
	.align		4
.L_342:
        /*005c*/ 	.word	index@(.nv.constant0._Z9gpu_isnanPfS_i)
        /*0060*/ 	.short	0x0380
        /*0062*/ 	.short	0x0014


	//----- nvinfo : EIATTR_SW_WAR
	.align		4
.L_343:
        /*0064*/ 	.byte	0x04, 0x36
        /*0066*/ 	.short	(.L_345 - .L_344)
.L_344:
        /*0068*/ 	.word	0x00000008
.L_345:


//--------------------- .nv.info._Z9gpu_isinfPfS_i --------------------------
	.section	.nv.info._Z9gpu_isinfPfS_i,"",@"SHT_CUDA_INFO"
	.sectionflags	@""
	.align	4


	//----- nvinfo : EIATTR_CUDA_API_VERSION
	.align		4
        /*0000*/ 	.byte	0x04, 0x37
        /*0002*/ 	.short	(.L_347 - .L_346)
.L_346:
        /*0004*/ 	.word	0x00000082


	//----- nvinfo : EIATTR_KPARAM_INFO
	.align		4
.L_347:
        /*0008*/ 	.byte	0x04, 0x17
        /*000a*/ 	.short	(.L_349 - .L_348)
.L_348:
        /*000c*/ 	.word	0x00000000
        /*0010*/ 	.short	0x0002
        /*0012*/ 	.short	0x0010
        /*0014*/ 	.byte	0x00, 0xf0, 0x11, 0x00


	//----- nvinfo : EIATTR_KPARAM_INFO
	.align		4
.L_349:
        /*0018*/ 	.byte	0x04, 0x17
        /*001a*/ 	.short	(.L_351 - .L_350)
.L_350:
        /*001c*/ 	.word	0x00000000
        /*0020*/ 	.short	0x0001
        /*0022*/ 	.short	0x0008
        /*0024*/ 	.byte	0x00, 0xf5, 0x21, 0x00


	//----- nvinfo : EIATTR_KPARAM_INFO
	.align		4
.L_351:
        /*0028*/ 	.byte	0x04, 0x17
        /*002a*/ 	.short	(.L_353 - .L_352)
.L_352:
        /*002c*/ 	.word	0x00000000
        /*0030*/ 	.short	0x0000
        /*0032*/ 	.short	0x0000
        /*0034*/ 	.byte	0x00, 0xf5, 0x21, 0x00


	//----- nvinfo : EIATTR_SPARSE_MMA_MASK
	.align		4
.L_353:
        /*0038*/ 	.byte	0x03, 0x50
        /*003a*/ 	.short	0x0000


	//----- nvinfo : EIATTR_MAXREG_COUNT
	.align		4
        /*003c*/ 	.byte	0x03, 0x1b
        /*003e*/ 	.short	0x00ff


	//----- nvinfo : EIATTR_MERCURY_ISA_VERSION
	.align		4
        /*0040*/ 	.byte	0x03, 0x5f
        /*0042*/ 	.short	0x0101


	//----- nvinfo : EIATTR_VRC_CTA_INIT_COUNT
	.align		4
        /*0044*/ 	.byte	0x02, 0x4a
	.zero		1
	.zero		1


	//----- nvinfo : EIATTR_EXIT_INSTR_OFFSETS
	.align		4
        /*0048*/ 	.byte	0x04, 0x1c
        /*004a*/ 	.short	(.L_355 - .L_354)


	//   ....[0]....
.L_354:
        /*004c*/ 	.word	0x00000090


	//   ....[1]....
        /*0050*/ 	.word	0x00000150


	//----- nvinfo : EIATTR_CBANK_PARAM_SIZE
	.align		4
.L_355:
        /*0054*/ 	.byte	0x03, 0x19
        /*0056*/ 	.short	0x0014


	//----- nvinfo : EIATTR_PARAM_CBANK
	.align		4
        /*0058*/ 	.byte	0x04, 0x0a
        /*005a*/ 	.short	(.L_357 - .L_356)
	.align		4
.L_356:
        /*005c*/ 	.word	index@(.nv.constant0._Z9gpu_isinfPfS_i)
        /*0060*/ 	.short	0x0380
        /*0062*/ 	.short	0x0014


	//----- nvinfo : EIATTR_SW_WAR
	.align		4
.L_357:
        /*0064*/ 	.byte	0x04, 0x36
        /*0066*/ 	.short	(.L_359 - .L_358)
.L_358:
        /*0068*/ 	.word	0x00000008
.L_359:


//--------------------- .nv.info._Z12gpu_isfinitePfS_i --------------------------
	.section	.nv.info._Z12gpu_isfinitePfS_i,"",@"SHT_CUDA_INFO"
	.sectionflags	@""
	.align	4


	//----- nvinfo : EIATTR_CUDA_API_VERSION
	.align		4
        /*0000*/ 	.byte	0x04, 0x37
        /*0002*/ 	.short	(.L_361 - .L_360)
.L_360:
        /*0004*/ 	.word	0x00000082


	//----- nvinfo : EIATTR_KPARAM_INFO
	.align		4
.L_361:
        /*0008*/ 	.byte	0x04, 0x17
        /*000a*/ 	.short	(.L_363 - .L_362)
.L_362:
        /*000c*/ 	.word	0x00000000
        /*0010*/ 	.short	0x0002
        /*0012*/ 	.short	0x0010
        /*0014*/ 	.byte	0x00, 0xf0, 0x11, 0x00


	//----- nvinfo : EIATTR_KPARAM_INFO
	.align		4
.L_363:
        /*0018*/ 	.byte	0x04, 0x17
        /*001a*/ 	.short	(.L_365 - .L_364)
.L_364:
        /*001c*/ 	.word	0x00000000
        /*0020*/ 	.short	0x0001
        /*0022*/ 	.short	0x0008
        /*0024*/ 	.byte	0x00, 0xf5, 0x21, 0x00


	//----- nvinfo : EIATTR_KPARAM_INFO
	.align		4
.L_365:
        /*0028*/ 	.byte	0x04, 0x17
        /*002a*/ 	.short	(.L_367 - .L_366)
.L_366:
        /*002c*/ 	.word	0x00000000
        /*0030*/ 	.short	0x0000
        /*0032*/ 	.short	0x0000
        /*0034*/ 	.byte	0x00, 0xf5, 0x21, 0x00


	//----- nvinfo : EIATTR_SPARSE_MMA_MASK
	.align		4
.L_367:
        /*0038*/ 	.byte	0x03, 0x50
        /*003a*/ 	.short	0x0000


	//----- nvinfo : EIATTR_MAXREG_COUNT
	.align		4
        /*003c*/ 	.byte	0x03, 0x1b
        /*003e*/ 	.short	0x00ff


	//----- nvinfo : EIATTR_MERCURY_ISA_VERSION
	.align		4
        /*0040*/ 	.byte	0x03, 0x5f
        /*0042*/ 	.short	0x0101


	//----- nvinfo : EIATTR_VRC_CTA_INIT_COUNT
	.align		4
        /*0044*/ 	.byte	0x02, 0x4a
	.zero		1
	.zero		1


	//----- nvinfo : EIATTR_EXIT_INSTR_OFFSETS
	.align		4
        /*0048*/ 	.byte	0x04, 0x1c
        /*004a*/ 	.short	(.L_369 - .L_368)


	//   ....[0]....
.L_368:
        /*004c*/ 	.word	0x00000090


	//   ....[1]....
        /*0050*/ 	.word	0x00000150


	//----- nvinfo : EIATTR_CBANK_PARAM_SIZE
	.align		4
.L_369:
        /*0054*/ 	.byte	0x03, 0x19
        /*0056*/ 	.short	0x0014


	//----- nvinfo : EIATTR_PARAM_CBANK
	.align		4
        /*0058*/ 	.byte	0x04, 0x0a
        /*005a*/ 	.short	(.L_371 - .L_370)
	.align		4
.L_370:
        /*005c*/ 	.word	index@(.nv.constant0._Z12gpu_isfinitePfS_i)
        /*0060*/ 	.short	0x0380
        /*0062*/ 	.short	0x0014


	//----- nvinfo : EIATTR_SW_WAR
	.align		4
.L_371:
        /*0064*/ 	.byte	0x04, 0x36
        /*0066*/ 	.short	(.L_373 - .L_372)
.L_372:
        /*0068*/ 	.word	0x00000008
.L_373:


//--------------------- .nv.callgraph             --------------------------
	.section	.nv.callgraph,"",@"SHT_CUDA_CALLGRAPH"
	.align	4
	.sectionentsize	8
	.align		4
        /*0000*/ 	.word	0x00000000
	.align		4
        /*0004*/ 	.word	0xffffffff
	.align		4
        /*0008*/ 	.word	0x00000000
	.align		4
        /*000c*/ 	.word	0xfffffffe
	.align		4
        /*0010*/ 	.word	0x00000000
	.align		4
        /*0014*/ 	.word	0xfffffffd
	.align		4
        /*0018*/ 	.word	0x00000000
	.align		4
        /*001c*/ 	.word	0xfffffffc


//--------------------- .text._Z18glogical_not_equalPfS_S_i --------------------------
	.section	.text._Z18glogical_not_equalPfS_S_i,"ax",@progbits
	.align	128
        .global         _Z18glogical_not_equalPfS_S_i
        .type           _Z18glogical_not_equalPfS_S_i,@function
        .size           _Z18glogical_not_equalPfS_S_i,(.L_x_17 - _Z18glogical_not_equalPfS_S_i)
        .other          _Z18glogical_not_equalPfS_S_i,@"STO_CUDA_ENTRY STV_DEFAULT"
_Z18glogical_not_equalPfS_S_i:
.text._Z18glogical_not_equalPfS_S_i:
[----:B------:R-:W-:Y:S01]  /*0000*/  LDC R1, c[0x0][0x37c] ;  /* 0x0000df00ff017b82 */ /* 0x000fe20000000800 */
[----:B------:R-:W0:Y:S07]  /*0010*/  S2R R3, SR_TID.X ;  /* 0x0000000000037919 */ /* 0x000e2e0000002100 */
[----:B------:R-:W0:Y:S01]  /*0020*/  S2UR UR4, SR_CTAID.X ;  /* 0x00000000000479c3 */ /* 0x000e220000002500 */
[----:B------:R-:W1:Y:S07]  /*0030*/  LDCU UR5, c[0x0][0x398] ;  /* 0x00007300ff0577ac */ /* 0x000e6e0008000800 */
[----:B------:R-:W0:Y:S02]  /*0040*/  LDC R0, c[0x0][0x360] ;  /* 0x0000d800ff007b82 */ /* 0x000e240000000800 */
[----:B0-----:R-:W-:Y:S01]  /*0050*/  IMAD R0, R0, UR4, R3 ;  /* 0x0000000400007c24 */ /* 0x001fe2000f8e0203 */
[----:B-1----:R-:W-:-:S04]  /*0060*/  USHF.R.S32.HI UR4, URZ, 0x1f, UR5 ;  /* 0x0000001fff047899 */ /* 0x002fc80008011405 */
[----:B------:R-:W-:-:S04]  /*0070*/  ISETP.GE.U32.AND P0, PT, R0, UR5, PT ;  /* 0x0000000500007c0c */ /* 0x000fc8000bf06070 */
[----:B------:R-:W-:-:S13]  /*0080*/  ISETP.GE.AND.EX P0, PT, RZ, UR4, PT, P0 ;  /* 0x00000004ff007c0c */ /* 0x000fda000bf06300 */
[----:B------:R-:W-:Y:S05]  /*0090*/  @P0 EXIT ;  /* 0x000000000000094d */ /* 0x000fea0003800000 */
[----:B------:R-:W0:Y:S01]  /*00a0*/  LDCU.128 UR8, c[0x0][0x380] ;  /* 0x00007000ff0877ac */ /* 0x000e220008000c00 */
[----:B------:R-:W-:Y:S01]  /*00b0*/  IMAD.SHL.U32 R6, R0, 0x4, RZ ;  /* 0x0000000400067824 */ /* 0x000fe200078e00ff */
[----:B------:R-:W-:Y:S01]  /*00c0*/  SHF.R.U32.HI R0, RZ, 0x1e, R0 ;  /* 0x0000001eff007819 */ /* 0x000fe20000011600 */
[----:B------:R-:W1:Y:S01]  /*00d0*/  LDCU.64 UR4, c[0x0][0x358] ;  /* 0x00006b00ff0477ac */ /* 0x000e620008000a00 */
[----:B------:R-:W2:Y:S02]  /*00e0*/  LDCU.64 UR6, c[0x0][0x390] ;  /* 0x00007200ff0677ac */ /* 0x000ea40008000a00 */
[C---:B0-----:R-:W-:Y:S02]  /*00f0*/  IADD3 R4, P1, PT, R6.reuse, UR10, RZ ;  /* 0x0000000a06047c10 */ /* 0x041fe4000ff3e0ff */
[----:B------:R-:W-:Y:S02]  /*0100*/  IADD3 R2, P0, PT, R6, UR8, RZ ;  /* 0x0000000806027c10 */ /* 0x000fe4000ff1e0ff */
[----:B------:R-:W-:-:S02]  /*0110*/  IADD3.X R5, PT, PT, R0, UR11, RZ, P1, !PT ;  /* 0x0000000b00057c10 */ /* 0x000fc40008ffe4ff */
[----:B------:R-:W-:-:S04]  /*0120*/  IADD3.X R3, PT, PT, R0, UR9, RZ, P0, !PT ;  /* 0x0000000900037c10 */ /* 0x000fc800087fe4ff */
[----:B-1----:R-:W3:Y:S04]  /*0130*/  LDG.E R5, desc[UR4][R4.64] ;  /* 0x0000000404057981 */ /* 0x002ee8000c1e1900 */
[----:B------:R-:W3:Y:S01]  /*0140*/  LDG.E R2, desc[UR4][R2.64] ;  /* 0x0000000402027981 */ /* 0x000ee2000c1e1900 */
[----:B--2---:R-:W-:-:S04]  /*0150*/  IADD3 R6, P0, PT, R6, UR6, RZ ;  /* 0x0000000606067c10 */ /* 0x004fc8000ff1e0ff */
[----:B------:R-:W-:Y:S02]  /*0160*/  IADD3.X R7, PT, PT, R0, UR7, RZ, P0, !PT ;  /* 0x0000000700077c10 */ /* 0x000fe400087fe4ff */
[----:B---3--:R-:W-:-:S05]  /*0170*/  FSET.BF.NEU.AND R9, R2, R5, PT ;  /* 0x000000050209720a */ /* 0x008fca000380d000 */
[----:B------:R-:W-:Y:S01]  /*0180*/  STG.E desc[UR4][R6.64], R9 ;  /* 0x0000000906007986 */ /* 0x000fe2000c101904 */
[----:B------:R-:W-:Y:S05]  /*0190*/  EXIT ;  /* 0x000000000000794d */ /* 0x000fea0003800000 */
.L_x_0:
[----:B------:R-:W-:-:S00]  /*01a0*/  BRA `(.L_x_0) ;  /* 0xfffffffc00fc7947 */ /* 0x000fc0000383ffff */
[----:B------:R-:W-:-:S00]  /*01b0*/  NOP ;  /* 0x0000000000007918 */ /* 0x000fc00000000000 */
        /* <DEDUP_REMOVED lines=12> */
.L_x_17:


//--------------------- .text._Z14glogical_equalPfS_S_i --------------------------
	.section	.text._Z14glogical_equalPfS_S_i,"ax",@progbits
	.align	128
        .global         _Z14glogical_equalPfS_S_i
        .type           _Z14glogical_equalPfS_S_i,@function
        .size           _Z14glogical_equalPfS_S_i,(.L_x_18 - _Z14glogical_equalPfS_S_i)
        .other          _Z14glogical_equalPfS_S_i,@"STO_CUDA_ENTRY STV_DEFAULT"
_Z14glogical_equalPfS_S_i:
.text._Z14glogical_equalPfS_S_i:
        /* <DEDUP_REMOVED lines=23> */
[----:B---3--:R-:W-:-:S05]  /*0170*/  FSET.BF.EQ.AND R9, R2, R5, PT ;  /* 0x000000050209720a */ /* 0x008fca0003802000 */
[----:B------:R-:W-:Y:S01]  /*0180*/  STG.E desc[UR4][R6.64], R9 ;  /* 0x0000000906007986 */ /* 0x000fe2000c101904 */
[----:B------:R-:W-:Y:S05]  /*0190*/  EXIT ;  /* 0x000000000000794d */ /* 0x000fea0003800000 */
.L_x_1:
        /* <DEDUP_REMOVED lines=14> */
.L_x_18:


//--------------------- .text._Z19glogical_less_equalPfS_S_i --------------------------
	.section	.text._Z19glogical_less_equalPfS_S_i,"ax",@progbits
	.align	128
        .global         _Z19glogical_less_equalPfS_S_i
        .type           _Z19glogical_less_equalPfS_S_i,@function
        .size           _Z19glogical_less_equalPfS_S_i,(.L_x_19 - _Z19glogical_less_equalPfS_S_i)
        .other          _Z19glogical_less_equalPfS_S_i,@"STO_CUDA_ENTRY STV_DEFAULT"
_Z19glogical_less_equalPfS_S_i:
.text._Z19glogical_less_equalPfS_S_i:
        /* <DEDUP_REMOVED lines=23> */
[----:B---3--:R-:W-:-:S05]  /*0170*/  FSET.BF.LE.AND R9, R2, R5, PT ;  /* 0x000000050209720a */ /* 0x008fca0003803000 */
[----:B------:R-:W-:Y:S01]  /*0180*/  STG.E desc[UR4][R6.64], R9 ;  /* 0x0000000906007986 */ /* 0x000fe2000c101904 */
[----:B------:R-:W-:Y:S05]  /*0190*/  EXIT ;  /* 0x000000000000794d */ /* 0x000fea0003800000 */
.L_x_2:
        /* <DEDUP_REMOVED lines=14> */
.L_x_19:


//--------------------- .text._Z13glogical_lessPfS_S_i --------------------------
	.section	.text._Z13glogical_lessPfS_S_i,"ax",@progbits
	.align	128
        .global         _Z13glogical_lessPfS_S_i
        .type           _Z13glogical_lessPfS_S_i,@function
        .size           _Z13glogical_lessPfS_S_i,(.L_x_20 - _Z13glogical_lessPfS_S_i)
        .other          _Z13glogical_lessPfS_S_i,@"STO_CUDA_ENTRY STV_DEFAULT"
_Z13glogical_lessPfS_S_i:
.text._Z13glogical_lessPfS_S_i:
        /* <DEDUP_REMOVED lines=23> */
[----:B---3--:R-:W-:-:S05]  /*0170*/  FSET.BF.LT.AND R9, R2, R5, PT ;  /* 0x000000050209720a */ /* 0x008fca0003801000 */
[----:B------:R-:W-:Y:S01]  /*0180*/  STG.E desc[UR4][R6.64], R9 ;  /* 0x0000000906007986 */ /* 0x000fe2000c101904 */
[----:B------:R-:W-:Y:S05]  /*0190*/  EXIT ;  /* 0x000000000000794d */ /* 0x000fea0003800000 */
.L_x_3:
        /* <DEDUP_REMOVED lines=14> */
.L_x_20:


//--------------------- .text._Z22glogical_greater_equalPfS_S_i --------------------------
	.section	.text._Z22glogical_greater_equalPfS_S_i,"ax",@progbits
	.align	128
        .global         _Z22glogical_greater_equalPfS_S_i
        .type           _Z22glogical_greater_equalPfS_S_i,@function
        .size           _Z22glogical_greater_equalPfS_S_i,(.L_x_21 - _Z22glogical_greater_equalPfS_S_i)
        .other          _Z22glogical_greater_equalPfS_S_i,@"STO_CUDA_ENTRY STV_DEFAULT"
_Z22glogical_greater_equalPfS_S_i:
.text._Z22glogical_greater_equalPfS_S_i:
        /* <DEDUP_REMOVED lines=23> */
[----:B---3--:R-:W-:-:S05]  /*0170*/  FSET.BF.GE.AND R9, R2, R5, PT ;  /* 0x000000050209720a */ /* 0x008fca0003806000 */
[----:B------:R-:W-:Y:S01]  /*0180*/  STG.E desc[UR4][R6.64], R9 ;  /* 0x0000000906007986 */ /* 0x000fe2000c101904 */
[----:B------:R-:W-:Y:S05]  /*0190*/  EXIT ;  /* 0x000000000000794d */ /* 0x000fea0003800000 */
.L_x_4:
        /* <DEDUP_REMOVED lines=14> */
.L_x_21:


//--------------------- .text._Z16glogical_greaterPfS_S_i --------------------------
	.section	.text._Z16glogical_greaterPfS_S_i,"ax",@progbits
	.align	128
        .global         _Z16glogical_greaterPfS_S_i
        .type           _Z16glogical_greaterPfS_S_i,@function
        .size           _Z16glogical_greaterPfS_S_i,(.L_x_22 - _Z16glogical_greaterPfS_S_i)
        .other          _Z16glogical_greaterPfS_S_i,@"STO_CUDA_ENTRY STV_DEFAULT"
_Z16glogical_greaterPfS_S_i:
.text._Z16glogical_greaterPfS_S_i:
        /* <DEDUP_REMOVED lines=23> */
[----:B---3--:R-:W-:-:S05]  /*0170*/  FSET.BF.GT.AND R9, R2, R5, PT ;  /* 0x000000050209720a */ /* 0x008fca0003804000 */
[----:B------:R-:W-:Y:S01]  /*0180*/  STG.E desc[UR4][R6.64], R9 ;  /* 0x0000000906007986 */ /* 0x000fe2000c101904 */
[----:B------:R-:W-:Y:S05]  /*0190*/  EXIT ;  /* 0x000000000000794d */ /* 0x000fea0003800000 */
.L_x_5:
        /* <DEDUP_REMOVED lines=14> */
.L_x_22:


//--------------------- .text._Z16glogical_isclosePfS_S_ffbi --------------------------
	.section	.text._Z16glogical_isclosePfS_S_ffbi,"ax",@progbits
	.align	128
        .global         _Z16glogical_isclosePfS_S_ffbi
        .type           _Z16glogical_isclosePfS_S_ffbi,@function
        .size           _Z16glogical_isclosePfS_S_ffbi,(.L_x_23 - _Z16glogical_isclosePfS_S_ffbi)
        .other          _Z16glogical_isclosePfS_S_ffbi,@"STO_CUDA_ENTRY STV_DEFAULT"
_Z16glogical_isclosePfS_S_ffbi:
.text._Z16glogical_isclosePfS_S_ffbi:
        /* <DEDUP_REMOVED lines=13> */
[----:B------:R-:W1:Y:S01]  /*00d0*/  LDC.64 R12, c[0x0][0x390] ;  /* 0x0000e400ff0c7b82 */ /* 0x000e620000000a00 */
[----:B------:R-:W2:Y:S07]  /*00e0*/  LDCU.64 UR4, c[0x0][0x358] ;  /* 0x00006b00ff0477ac */ /* 0x000eae0008000a00 */
[----:B------:R-:W3:Y:S01]  /*00f0*/  LDC.64 R10, c[0x0][0x398] ;  /* 0x0000e600ff0a7b82 */ /* 0x000ee20000000a00 */
[----:B0-----:R-:W-:-:S02]  /*0100*/  IADD3 R2, P0, PT, R7, UR8, RZ ;  /* 0x0000000807027c10 */ /* 0x001fc4000ff1e0ff */
[----:B------:R-:W-:Y:S02]  /*0110*/  IADD3 R4, P1, PT, R7, UR10, RZ ;  /* 0x0000000a07047c10 */ /* 0x000fe4000ff3e0ff */
[C---:B------:R-:W-:Y:S02]  /*0120*/  IADD3.X R3, PT, PT, R8.reuse, UR9, RZ, P0, !PT ;  /* 0x0000000908037c10 */ /* 0x040fe400087fe4ff */
[----:B------:R-:W-:-:S03]  /*0130*/  IADD3.X R5, PT, PT, R8, UR11, RZ, P1, !PT ;  /* 0x0000000b08057c10 */ /* 0x000fc60008ffe4ff */
[----:B--2---:R-:W2:Y:S04]  /*0140*/  LDG.E R2, desc[UR4][R2.64] ;  /* 0x0000000402027981 */ /* 0x004ea8000c1e1900 */
[----:B------:R-:W2:Y:S01]  /*0150*/  LDG.E R4, desc[UR4][R4.64] ;  /* 0x0000000404047981 */ /* 0x000ea2000c1e1900 */
[----:B-1----:R-:W-:-:S05]  /*0160*/  IADD3 R6, P0, PT, R7, R12, RZ ;  /* 0x0000000c07067210 */ /* 0x002fca0007f1e0ff */
[----:B------:R-:W-:Y:S02]  /*0170*/  IMAD.X R7, R8, 0x1, R13, P0 ;  /* 0x0000000108077824 */ /* 0x000fe400000e060d */
[----:B--2---:R-:W-:Y:S01]  /*0180*/  FADD R0, R2, -R4 ;  /* 0x8000000402007221 */ /* 0x004fe20000000000 */
[----:B---3--:R-:W-:-:S05]  /*0190*/  FFMA R9, |R4|, R10, R11 ;  /* 0x0000000a04097223 */ /* 0x008fca000000020b */
[----:B------:R-:W-:-:S05]  /*01a0*/  FSET.BF.LE.AND R9, |R0|, R9, PT ;  /* 0x000000090009720a */ /* 0x000fca0003803200 */
[----:B------:R-:W-:Y:S01]  /*01b0*/  STG.E desc[UR4][R6.64], R9 ;  /* 0x0000000906007986 */ /* 0x000fe2000c101904 */
[----:B------:R-:W-:Y:S05]  /*01c0*/  EXIT ;  /* 0x000000000000794d */ /* 0x000fea0003800000 */
.L_x_6:
        /* <DEDUP_REMOVED lines=11> */
.L_x_23:


//--------------------- .text._Z17glogical_allclosePfS_ffbiRb --------------------------
	.section	.text._Z17glogical_allclosePfS_ffbiRb,"ax",@progbits
	.align	128
        .global         _Z17glogical_allclosePfS_ffbiRb
        .type           _Z17glogical_allclosePfS_ffbiRb,@function
        .size           _Z17glogical_allclosePfS_ffbiRb,(.L_x_24 - _Z17glogical_allclosePfS_ffbiRb)
        .other          _Z17glogical_allclosePfS_ffbiRb,@"STO_CUDA_ENTRY STV_DEFAULT"
_Z17glogical_allclosePfS_ffbiRb:
.text._Z17glogical_allclosePfS_ffbiRb:
        /* <DEDUP_REMOVED lines=10> */
[----:B------:R-:W0:Y:S01]  /*00a0*/  LDC.64 R8, c[0x0][0x3a0] ;  /* 0x0000e800ff087b82 */ /* 0x000e220000000a00 */
[----:B------:R-:W0:Y:S02]  /*00b0*/  LDCU.64 UR4, c[0x0][0x358] ;  /* 0x00006b00ff0477ac */ /* 0x000e240008000a00 */
[----:B0-----:R-:W2:Y:S02]  /*00c0*/  LDG.E.U8 R2, desc[UR4][R8.64] ;  /* 0x0000000408027981 */ /* 0x001ea4000c1e1100 */
[----:B--2---:R-:W-:-:S13]  /*00d0*/  ISETP.NE.AND P0, PT, R2, RZ, PT ;  /* 0x000000ff0200720c */ /* 0x004fda0003f05270 */
[----:B------:R-:W-:Y:S05]  /*00e0*/  @!P0 EXIT ;  /* 0x000000000000894d */ /* 0x000fea0003800000 */
[----:B------:R-:W0:Y:S01]  /*00f0*/  LDCU.128 UR8, c[0x0][0x380] ;  /* 0x00007000ff0877ac */ /* 0x000e220008000c00 */
[----:B------:R-:W-:Y:S01]  /*0100*/  IMAD.SHL.U32 R4, R0, 0x4, RZ ;  /* 0x0000000400047824 */ /* 0x000fe200078e00ff */
[----:B------:R-:W-:Y:S01]  /*0110*/  SHF.R.U32.HI R0, RZ, 0x1e, R0 ;  /* 0x0000001eff007819 */ /* 0x000fe20000011600 */
[----:B------:R-:W1:Y:S03]  /*0120*/  LDC.64 R6, c[0x0][0x390] ;  /* 0x0000e400ff067b82 */ /* 0x000e660000000a00 */
[C---:B0-----:R-:W-:Y:S02]  /*0130*/  IADD3 R2, P0, PT, R4.reuse, UR8, RZ ;  /* 0x0000000804027c10 */ /* 0x041fe4000ff1e0ff */
[----:B------:R-:W-:Y:S02]  /*0140*/  IADD3 R4, P1, PT, R4, UR10, RZ ;  /* 0x0000000a04047c10 */ /* 0x000fe4000ff3e0ff */
[----:B------:R-:W-:-:S02]  /*0150*/  IADD3.X R3, PT, PT, R0, UR9, RZ, P0, !PT ;  /* 0x0000000900037c10 */ /* 0x000fc400087fe4ff */
[----:B------:R-:W-:-:S03]  /*0160*/  IADD3.X R5, PT, PT, R0, UR11, RZ, P1, !PT ;  /* 0x0000000b00057c10 */ /* 0x000fc60008ffe4ff */
[----:B------:R-:W2:Y:S04]  /*0170*/  LDG.E R2, desc[UR4][R2.64] ;  /* 0x0000000402027981 */ /* 0x000ea8000c1e1900 */
[----:B------:R-:W2:Y:S02]  /*0180*/  LDG.E R4, desc[UR4][R4.64] ;  /* 0x0000000404047981 */ /* 0x000ea4000c1e1900 */
[----:B--2---:R-:W-:Y:S01]  /*0190*/  FADD R0, R2, -R4 ;  /* 0x8000000402007221 */ /* 0x004fe20000000000 */
[----:B-1----:R-:W-:-:S05]  /*01a0*/  FFMA R7, |R4|, R6, R7 ;  /* 0x0000000604077223 */ /* 0x002fca0000000207 */
[----:B------:R-:W-:-:S13]  /*01b0*/  FSETP.GTU.AND P0, PT, |R0|, R7, PT ;  /* 0x000000070000720b */ /* 0x000fda0003f0c200 */
[----:B------:R-:W-:Y:S05]  /*01c0*/  @!P0 EXIT ;  /* 0x000000000000894d */ /* 0x000fea0003800000 */
[----:B------:R-:W-:Y:S01]  /*01d0*/  STG.E.U8 desc[UR4][R8.64], RZ ;  /* 0x000000ff08007986 */ /* 0x000fe2000c101104 */
[----:B------:R-:W-:Y:S05]  /*01e0*/  EXIT ;  /* 0x000000000000794d */ /* 0x000fea0003800000 */
.L_x_7:
        /* <DEDUP_REMOVED lines=9> */
.L_x_24:


//--------------------- .text._Z12glogical_xorPfS_S_i --------------------------
	.section	.text._Z12glogical_xorPfS_S_i,"ax",@progbits
	.align	128
        .global         _Z12glogical_xorPfS_S_i
        .type           _Z12glogical_xorPfS_S_i,@function
        .size           _Z12glogical_xorPfS_S_i,(.L_x_25 - _Z12glogical_xorPfS_S_i)
        .other          _Z12glogical_xorPfS_S_i,@"STO_CUDA_ENTRY STV_DEFAULT"
_Z12glogical_xorPfS_S_i:
.text._Z12glogical_xorPfS_S_i:
        /* <DEDUP_REMOVED lines=18> */
[----:B------:R-:W-:-:S03]  /*0120*/  IADD3.X R3, PT, PT, R7, UR9, RZ, P0, !PT ;  /* 0x0000000907037c10 */ /* 0x000fc600087fe4ff */
[----:B-1----:R-:W3:Y:S04]  /*0130*/  LDG.E R4, desc[UR4][R4.64] ;  /* 0x0000000404047981 */ /* 0x002ee8000c1e1900 */
[----:B------:R-:W4:Y:S01]  /*0140*/  LDG.E R2, desc[UR4][R2.64] ;  /* 0x0000000402027981 */ /* 0x000f22000c1e1900 */
[----:B--2---:R-:W-:-:S04]  /*0150*/  IADD3 R6, P1, PT, R6, UR6, RZ ;  /* 0x0000000606067c10 */ /* 0x004fc8000ff3e0ff */
[----:B------:R-:W-:Y:S02]  /*0160*/  IADD3.X R7, PT, PT, R7, UR7, RZ, P1, !PT ;  /* 0x0000000707077c10 */ /* 0x000fe40008ffe4ff */
[----:B---3--:R-:W-:-:S04]  /*0170*/  FSETP.NEU.AND P0, PT, R4, RZ, PT ;  /* 0x000000ff0400720b */ /* 0x008fc80003f0d000 */
[----:B----4-:R-:W-:-:S04]  /*0180*/  FSETP.NEU.XOR P0, PT, R2, RZ, P0 ;  /* 0x000000ff0200720b */ /* 0x010fc8000070d800 */
[----:B------:R-:W-:-:S04]  /*0190*/  SEL R0, RZ, 0x1, !P0 ;  /* 0x00000001ff007807 */ /* 0x000fc80004000000 */
[----:B------:R-:W-:-:S05]  /*01a0*/  I2FP.F32.U32 R9, R0 ;  /* 0x0000000000097245 */ /* 0x000fca0000201000 */
[----:B------:R-:W-:Y:S01]  /*01b0*/  STG.E desc[UR4][R6.64], R9 ;  /* 0x0000000906007986 */ /* 0x000fe2000c101904 */
[----:B------:R-:W-:Y:S05]  /*01c0*/  EXIT ;  /* 0x000000000000794d */ /* 0x000fea0003800000 */
.L_x_8:
        /* <DEDUP_REMOVED lines=11> */
.L_x_25:


//--------------------- .text._Z12glogical_notPfS_i --------------------------
	.section	.text._Z12glogical_notPfS_i,"ax",@progbits
	.align	128
        .global         _Z12glogical_notPfS_i
        .type           _Z12glogical_notPfS_i,@function
        .size           _Z12glogical_notPfS_i,(.L_x_26 - _Z12glogical_notPfS_i)
        .other          _Z12glogical_notPfS_i,@"STO_CUDA_ENTRY STV_DEFAULT"
_Z12glogical_notPfS_i:
.text._Z12glogical_notPfS_i:
        /* <DEDUP_REMOVED lines=13> */
[----:B------:R-:W1:Y:S03]  /*00d0*/  LDCU.64 UR4, c[0x0][0x358] ;  /* 0x00006b00ff0477ac */ /* 0x000e660008000a00 */
[----:B0-----:R-:W-:-:S04]  /*00e0*/  IADD3 R2, P0, PT, R4, UR8, RZ ;  /* 0x0000000804027c10 */ /* 0x001fc8000ff1e0ff */
[----:B------:R-:W-:-:S05]  /*00f0*/  IADD3.X R3, PT, PT, R0, UR9, RZ, P0, !PT ;  /* 0x0000000900037c10 */ /* 0x000fca00087fe4ff */
[----:B-1----:R-:W2:Y:S01]  /*0100*/  LDG.E R2, desc[UR4][R2.64] ;  /* 0x0000000402027981 */ /* 0x002ea2000c1e1900 */
[----:B------:R-:W-:-:S04]  /*0110*/  IADD3 R4, P0, PT, R4, UR10, RZ ;  /* 0x0000000a04047c10 */ /* 0x000fc8000ff1e0ff */
[----:B------:R-:W-:Y:S02]  /*0120*/  IADD3.X R5, PT, PT, R0, UR11, RZ, P0, !PT ;  /* 0x0000000b00057c10 */ /* 0x000fe400087fe4ff */
[----:B--2---:R-:W-:-:S05]  /*0130*/  FSET.BF.EQ.AND R7, R2, RZ, PT ;  /* 0x000000ff0207720a */ /* 0x004fca0003802000 */
[----:B------:R-:W-:Y:S01]  /*0140*/  STG.E desc[UR4][R4.64], R7 ;  /* 0x0000000704007986 */ /* 0x000fe2000c101904 */
[----:B------:R-:W-:Y:S05]  /*0150*/  EXIT ;  /* 0x000000000000794d */ /* 0x000fea0003800000 */
.L_x_9:
        /* <DEDUP_REMOVED lines=10> */
.L_x_26:


//--------------------- .text._Z11glogical_orPfS_S_i --------------------------
	.section	.text._Z11glogical_orPfS_S_i,"ax",@progbits
	.align	128
        .global         _Z11glogical_orPfS_S_i
        .type           _Z11glogical_orPfS_S_i,@function
        .size           _Z11glogical_orPfS_S_i,(.L_x_27 - _Z11glogical_orPfS_S_i)
        .other          _Z11glogical_orPfS_S_i,@"STO_CUDA_ENTRY STV_DEFAULT"
_Z11glogical_orPfS_S_i:
.text._Z11glogical_orPfS_S_i:
        /* <DEDUP_REMOVED lines=24> */
[----:B----4-:R-:W-:-:S04]  /*0180*/  FSETP.NEU.OR P0, PT, R2, RZ, P0 ;  /* 0x000000ff0200720b */ /* 0x010fc8000070d400 */
[----:B------:R-:W-:-:S04]  /*0190*/  SEL R0, RZ, 0x1, !P0 ;  /* 0x00000001ff007807 */ /* 0x000fc80004000000 */
[----:B------:R-:W-:-:S05]  /*01a0*/  I2FP.F32.U32 R9, R0 ;  /* 0x0000000000097245 */ /* 0x000fca0000201000 */
[----:B------:R-:W-:Y:S01]  /*01b0*/  STG.E desc[UR4][R6.64], R9 ;  /* 0x0000000906007986 */ /* 0x000fe2000c101904 */
[----:B------:R-:W-:Y:S05]  /*01c0*/  EXIT ;  /* 0x000000000000794d */ /* 0x000fea0003800000 */
.L_x_10:
        /* <DEDUP_REMOVED lines=11> */
.L_x_27:


//--------------------- .text._Z12glogical_andPfS_S_i --------------------------
	.section	.text._Z12glogical_andPfS_S_i,"ax",@progbits
	.align	128
        .global         _Z12glogical_andPfS_S_i
        .type           _Z12glogical_andPfS_S_i,@function
        .size           _Z12glogical_andPfS_S_i,(.L_x_28 - _Z12glogical_andPfS_S_i)
        .other          _Z12glogical_andPfS_S_i,@"STO_CUDA_ENTRY STV_DEFAULT"
_Z12glogical_andPfS_S_i:
.text._Z12glogical_andPfS_S_i:
        /* <DEDUP_REMOVED lines=24> */
[----:B----4-:R-:W-:-:S04]  /*0180*/  FSETP.NEU.AND P0, PT, R2, RZ, P0 ;  /* 0x000000ff0200720b */ /* 0x010fc8000070d000 */
[----:B------:R-:W-:-:S04]  /*0190*/  SEL R0, RZ, 0x1, !P0 ;  /* 0x00000001ff007807 */ /* 0x000fc80004000000 */
[----:B------:R-:W-:-:S05]  /*01a0*/  I2FP.F32.U32 R9, R0 ;  /* 0x0000000000097245 */ /* 0x000fca0000201000 */
[----:B------:R-:W-:Y:S01]  /*01b0*/  STG.E desc[UR4][R6.64], R9 ;  /* 0x0000000906007986 */ /* 0x000fe2000c101904 */
[----:B------:R-:W-:Y:S05]  /*01c0*/  EXIT ;  /* 0x000000000000794d */ /* 0x000fea0003800000 */
.L_x_11:
        /* <DEDUP_REMOVED lines=11> */
.L_x_28:


//--------------------- .text._Z12gpu_isposinfPfS_i --------------------------
	.section	.text._Z12gpu_isposinfPfS_i,"ax",@progbits
	.align	128
        .global         _Z12gpu_isposinfPfS_i
        .type           _Z12gpu_isposinfPfS_i,@function
        .size           _Z12gpu_isposinfPfS_i,(.L_x_29 - _Z12gpu_isposinfPfS_i)
        .other          _Z12gpu_isposinfPfS_i,@"STO_CUDA_ENTRY STV_DEFAULT"
_Z12gpu_isposinfPfS_i:
.text._Z12gpu_isposinfPfS_i:
        /* <DEDUP_REMOVED lines=19> */
[C---:B--2---:R-:W-:Y:S02]  /*0130*/  FSETP.NEU.AND P0, PT, |R2|.reuse, +INF , PT ;  /* 0x7f8000000200780b */ /* 0x044fe40003f0d200 */
[----:B------:R-:W-:-:S04]  /*0140*/  FSET.BF.GT.AND R0, R2, RZ, PT ;  /* 0x000000ff0200720a */ /* 0x000fc80003804000 */
[----:B------:R-:W-:-:S05]  /*0150*/  FSEL R7, R0, RZ, !P0 ;  /* 0x000000ff00077208 */ /* 0x000fca0004000000 */
[----:B------:R-:W-:Y:S01]  /*0160*/  STG.E desc[UR4][R4.64], R7 ;  /* 0x0000000704007986 */ /* 0x000fe2000c101904 */
[----:B------:R-:W-:Y:S05]  /*0170*/  EXIT ;  /* 0x000000000000794d */ /* 0x000fea0003800000 */
.L_x_12:
        /* <DEDUP_REMOVED lines=16> */
.L_x_29:


//--------------------- .text._Z12gpu_isneginfPfS_i --------------------------
	.section	.text._Z12gpu_isneginfPfS_i,"ax",@progbits
	.align	128
        .global         _Z12gpu_isneginfPfS_i
        .type           _Z12gpu_isneginfPfS_i,@function
        .size           _Z12gpu_isneginfPfS_i,(.L_x_30 - _Z12gpu_isneginfPfS_i)
        .other          _Z12gpu_isneginfPfS_i,@"STO_CUDA_ENTRY STV_DEFAULT"
_Z12gpu_isneginfPfS_i:
.text._Z12gpu_isneginfPfS_i:
        /* <DEDUP_REMOVED lines=20> */
[----:B------:R-:W-:-:S04]  /*0140*/  FSET.BF.LT.AND R0, R2, RZ, PT ;  /* 0x000000ff0200720a */ /* 0x000fc80003801000 */
[----:B------:R-:W-:-:S05]  /*0150*/  FSEL R7, R0, RZ, !P0 ;  /* 0x000000ff00077208 */ /* 0x000fca0004000000 */
[----:B------:R-:W-:Y:S01]  /*0160*/  STG.E desc[UR4][R4.64], R7 ;  /* 0x0000000704007986 */ /* 0x000fe2000c101904 */
[----:B------:R-:W-:Y:S05]  /*0170*/  EXIT ;  /* 0x000000000000794d */ /* 0x000fea0003800000 */
.L_x_13:
        /* <DEDUP_REMOVED lines=16> */
.L_x_30:


//--------------------- .text._Z9gpu_isnanPfS_i   --------------------------
	.section	.text._Z9gpu_isnanPfS_i,"ax",@progbits
	.align	128
        .global         _Z9gpu_isnanPfS_i
        .type           _Z9gpu_isnanPfS_i,@function
        .size           _Z9gpu_isnanPfS_i,(.L_x_31 - _Z9gpu_isnanPfS_i)
        .other          _Z9gpu_isnanPfS_i,@"STO_CUDA_ENTRY STV_DEFAULT"
_Z9gpu_isnanPfS_i:
.text._Z9gpu_isnanPfS_i:
        /* <DEDUP_REMOVED lines=19> */
[----:B--2---:R-:W-:-:S05]  /*0130*/  FSET.BF.NAN.AND R7, |R2|, |R2|, PT ;  /* 0x400000020207720a */ /* 0x004fca0003808200 */
[----:B------:R-:W-:Y:S01]  /*0140*/  STG.E desc[UR4][R4.64], R7 ;  /* 0x0000000704007986 */ /* 0x000fe2000c101904 */
[----:B------:R-:W-:Y:S05]  /*0150*/  EXIT ;  /* 0x000000000000794d */ /* 0x000fea0003800000 */
.L_x_14:
        /* <DEDUP_REMOVED lines=10> */
.L_x_31:


//--------------------- .text._Z9gpu_isinfPfS_i   --------------------------
	.section	.text._Z9gpu_isinfPfS_i,"ax",@progbits
	.align	128
        .global         _Z9gpu_isinfPfS_i
        .type           _Z9gpu_isinfPfS_i,@function
        .size           _Z9gpu_isinfPfS_i,(.L_x_32 - _Z9gpu_isinfPfS_i)
        .other          _Z9gpu_isinfPfS_i,@"STO_CUDA_ENTRY STV_DEFAULT"
_Z9gpu_isinfPfS_i:
.text._Z9gpu_isinfPfS_i:
        /* <DEDUP_REMOVED lines=19> */
[----:B--2---:R-:W-:-:S05]  /*0130*/  FSET.BF.EQ.AND R7, |R2|, +INF , PT ;  /* 0x7f8000000207780a */ /* 0x004fca0003802200 */
[----:B------:R-:W-:Y:S01]  /*0140*/  STG.E desc[UR4][R4.64], R7 ;  /* 0x0000000704007986 */ /* 0x000fe2000c101904 */
[----:B------:R-:W-:Y:S05]  /*0150*/  EXIT ;  /* 0x000000000000794d */ /* 0x000fea0003800000 */
.L_x_15:
        /* <DEDUP_REMOVED lines=10> */
.L_x_32:


//--------------------- .text._Z12gpu_isfinitePfS_i --------------------------
	.section	.text._Z12gpu_isfinitePfS_i,"ax",@progbits
	.align	128
        .global         _Z12gpu_isfinitePfS_i
        .type           _Z12gpu_isfinitePfS_i,@function
        .size           _Z12gpu_isfinitePfS_i,(.L_x_33 - _Z12gpu_isfinitePfS_i)
        .other          _Z12gpu_isfinitePfS_i,@"STO_CUDA_ENTRY STV_DEFAULT"
_Z12gpu_isfinitePfS_i:
.text._Z12gpu_isfinitePfS_i:
        /* <DEDUP_REMOVED lines=19> */
[----:B--2---:R-:W-:-:S05]  /*0130*/  FSET.BF.NE.AND R7, |R2|, +INF , PT ;  /* 0x7f8000000207780a */ /* 0x004fca0003805200 */
[----:B------:R-:W-:Y:S01]  /*0140*/  STG.E desc[UR4][R4.64], R7 ;  /* 0x0000000704007986 */ /* 0x000fe2000c101904 */
[----:B------:R-:W-:Y:S05]  /*0150*/  EXIT ;  /* 0x000000000000794d */ /* 0x000fea0003800000 */
.L_x_16:
        /* <DEDUP_REMOVED lines=10> */
.L_x_33:


//--------------------- .nv.shared.reserved.0     --------------------------
	.section	.nv.shared.reserved.0,"aw",@nobits
	.weak		__nv_reservedSMEM_offset_0_alias
	.size		__nv_reservedSMEM_offset_0_alias, 0, 64
	.other		__nv_reservedSMEM_offset_0_alias,@"STO_CUDA_RESERVED_SHARED STV_DEFAULT"
__nv_reservedSMEM_offset_0_alias:
	.zero		0
	.zero		64


//--------------------- .nv.constant0._Z18glogical_not_equalPfS_S_i --------------------------
	.section	.nv.constant0._Z18glogical_not_equalPfS_S_i,"a",@progbits
	.sectionflags	@""
	.align	4
.nv.constant0._Z18glogical_not_equalPfS_S_i:
	.zero		924


//--------------------- .nv.constant0._Z14glogical_equalPfS_S_i --------------------------
	.section	.nv.constant0._Z14glogical_equalPfS_S_i,"a",@progbits
	.sectionflags	@""
	.align	4
.nv.constant0._Z14glogical_equalPfS_S_i:
	.zero		924


//--------------------- .nv.constant0._Z19glogical_less_equalPfS_S_i --------------------------
	.section	.nv.constant0._Z19glogical_less_equalPfS_S_i,"a",@progbits
	.sectionflags	@""
	.align	4
.nv.constant0._Z19glogical_less_equalPfS_S_i:
	.zero		924


//--------------------- .nv.constant0._Z13glogical_lessPfS_S_i --------------------------
	.section	.nv.constant0._Z13glogical_lessPfS_S_i,"a",@progbits
	.sectionflags	@""
	.align	4
.nv.constant0._Z13glogical_lessPfS_S_i:
	.zero		924


//--------------------- .nv.constant0._Z22glogical_greater_equalPfS_S_i --------------------------
	.section	.nv.constant0._Z22glogical_greater_equalPfS_S_i,"a",@progbits
	.sectionflags	@""
	.align	4
.nv.constant0._Z22glogical_greater_equalPfS_S_i:
	.zero		924


//--------------------- .nv.constant0._Z16glogical_greaterPfS_S_i --------------------------
	.section	.nv.constant0._Z16glogical_greaterPfS_S_i,"a",@progbits
	.sectionflags	@""
	.align	4
.nv.constant0._Z16glogical_greaterPfS_S_i:
	.zero		924


//--------------------- .nv.constant0._Z16glogical_isclosePfS_S_ffbi --------------------------
	.section	.nv.constant0._Z16glogical_isclosePfS_S_ffbi,"a",@progbits
	.sectionflags	@""
	.align	4
.nv.constant0._Z16glogical_isclosePfS_S_ffbi:
	.zero		936


//--------------------- .nv.constant0._Z17glogical_allclosePfS_ffbiRb --------------------------
	.section	.nv.constant0._Z17glogical_allclosePfS_ffbiRb,"a",@progbits
	.sectionflags	@""
	.align	4
.nv.constant0._Z17glogical_allclosePfS_ffbiRb:
	.zero		936


//--------------------- .nv.constant0._Z12glogical_xorPfS_S_i --------------------------
	.section	.nv.constant0._Z12glogical_xorPfS_S_i,"a",@progbits
	.sectionflags	@""
	.align	4
.nv.constant0._Z12glogical_xorPfS_S_i:
	.zero		924


//--------------------- .nv.constant0._Z12glogical_notPfS_i --------------------------
	.section	.nv.constant0._Z12glogical_notPfS_i,"a",@progbits
	.sectionflags	@""
	.align	4
.nv.constant0._Z12glogical_notPfS_i:
	.zero		916


//--------------------- .nv.constant0._Z11glogical_orPfS_S_i --------------------------
	.section	.nv.constant0._Z11glogical_orPfS_S_i,"a",@progbits
	.sectionflags	@""
	.align	4
.nv.constant0._Z11glogical_orPfS_S_i:
	.zero		924


//--------------------- .nv.constant0._Z12glogical_andPfS_S_i --------------------------
	.section	.nv.constant0._Z12glogical_andPfS_S_i,"a",@progbits
	.sectionflags	@""
	.align	4
.nv.constant0._Z12glogical_andPfS_S_i:
	.zero		924


//--------------------- .nv.constant0._Z12gpu_isposinfPfS_i --------------------------
	.section	.nv.constant0._Z12gpu_isposinfPfS_i,"a",@progbits
	.sectionflags	@""
	.align	4
.nv.constant0._Z12gpu_isposinfPfS_i:
	.zero		916


//--------------------- .nv.constant0._Z12gpu_isneginfPfS_i --------------------------
	.section	.nv.constant0._Z12gpu_isneginfPfS_i,"a",@progbits
	.sectionflags	@""
	.align	4
.nv.constant0._Z12gpu_isneginfPfS_i:
	.zero		916


//--------------------- .nv.constant0._Z9gpu_isnanPfS_i --------------------------
	.section	.nv.constant0._Z9gpu_isnanPfS_i,"a",@progbits
	.sectionflags	@""
	.align	4
.nv.constant0._Z9gpu_isnanPfS_i:
	.zero		916


//--------------------- .nv.constant0._Z9gpu_isinfPfS_i --------------------------
	.section	.nv.constant0._Z9gpu_isinfPfS_i,"a",@progbits
	.sectionflags	@""
	.align	4
.nv.constant0._Z9gpu_isinfPfS_i:
	.zero		916


//--------------------- .nv.constant0._Z12gpu_isfinitePfS_i --------------------------
	.section	.nv.constant0._Z12gpu_isfinitePfS_i,"a",@progbits
	.sectionflags	@""
	.align	4
.nv.constant0._Z12gpu_isfinitePfS_i:
	.zero		916


//--------------------- SYMBOLS --------------------------

	.type		.nv.reservedSmem.offset0,@object
	.size		.nv.reservedSmem.offset0,0x4
